//
// Generated by NVIDIA NVVM Compiler
//
// Compiler Build ID: CL-36424714
// Cuda compilation tools, release 13.0, V13.0.88
// Based on NVVM 20.0.0
//

.version 9.0
.target sm_100
.address_size 64

	// .globl	_Z6reducePiS_
.extern .shared .align 16 .b8 sdata[];
.extern .shared .align 16 .b8 sCoords[];

.visible .entry _Z6reducePiS_(
	.param .u64 .ptr .align 1 _Z6reducePiS__param_0,
	.param .u64 .ptr .align 1 _Z6reducePiS__param_1
)
{
	.reg .pred 	%p<4>;
	.reg .b32 	%r<18>;
	.reg .b64 	%rd<9>;

	ld.param.u64 	%rd2, [_Z6reducePiS__param_0];
	ld.param.u64 	%rd1, [_Z6reducePiS__param_1];
	cvta.to.global.u64 	%rd3, %rd2;
	mov.u32 	%r1, %tid.x;
	mov.u32 	%r2, %ctaid.x;
	mov.u32 	%r17, %ntid.x;
	mad.lo.s32 	%r7, %r2, %r17, %r1;
	mul.wide.s32 	%rd4, %r7, 4;
	add.s64 	%rd5, %rd3, %rd4;
	ld.global.u32 	%r8, [%rd5];
	shl.b32 	%r9, %r1, 2;
	mov.u32 	%r10, sdata;
	add.s32 	%r4, %r10, %r9;
	st.shared.u32 	[%r4], %r8;
	bar.sync 	0;
	setp.lt.u32 	%p1, %r17, 2;
	@%p1 bra 	$L__BB0_4;
$L__BB0_1:
	shr.u32 	%r6, %r17, 1;
	setp.ge.u32 	%p2, %r1, %r6;
	@%p2 bra 	$L__BB0_3;
	shl.b32 	%r11, %r6, 2;
	add.s32 	%r12, %r4, %r11;
	ld.shared.u32 	%r13, [%r12];
	ld.shared.u32 	%r14, [%r4];
	add.s32 	%r15, %r14, %r13;
	st.shared.u32 	[%r4], %r15;
$L__BB0_3:
	bar.sync 	0;
	setp.gt.u32 	%p3, %r17, 3;
	mov.u32 	%r17, %r6;
	@%p3 bra 	$L__BB0_1;
$L__BB0_4:
	cvta.to.global.u64 	%rd6, %rd1;
	ld.shared.u32 	%r16, [sdata];
	mul.wide.u32 	%rd7, %r2, 4;
	add.s64 	%rd8, %rd6, %rd7;
	st.global.u32 	[%rd8], %r16;
	ret;

}
	// .globl	_Z19count_collisions_cuP4int3Pii
.visible .entry _Z19count_collisions_cuP4int3Pii(
	.param .u64 .ptr .align 1 _Z19count_collisions_cuP4int3Pii_param_0,
	.param .u64 .ptr .align 1 _Z19count_collisions_cuP4int3Pii_param_1,
	.param .u32 _Z19count_collisions_cuP4int3Pii_param_2
)
{
	.reg .pred 	%p<63>;
	.reg .b32 	%r<230>;
	.reg .b64 	%rd<23>;

	ld.param.u64 	%rd3, [_Z19count_collisions_cuP4int3Pii_param_0];
	ld.param.u64 	%rd2, [_Z19count_collisions_cuP4int3Pii_param_1];
	ld.param.u32 	%r70, [_Z19count_collisions_cuP4int3Pii_param_2];
	cvta.to.global.u64 	%rd1, %rd3;
	mov.u32 	%r1, %ctaid.x;
	shl.b32 	%r2, %r1, 10;
	sub.s32 	%r3, %r70, %r2;
	mov.u32 	%r4, %tid.x;
	mov.u32 	%r72, %ntid.x;
	mul.lo.s32 	%r5, %r1, %r72;
	add.s32 	%r6, %r5, %r4;
	rem.s32 	%r73, %r6, %r70;
	mul.wide.s32 	%rd4, %r73, 12;
	add.s64 	%rd5, %rd1, %rd4;
	ld.global.u32 	%r7, [%rd5];
	ld.global.u32 	%r8, [%rd5+4];
	ld.global.u32 	%r9, [%rd5+8];
	mov.u32 	%r74, sCoords;
	mad.lo.s32 	%r10, %r4, 12, %r74;
	or.b32  	%r75, %r2, %r4;
	rem.u32 	%r76, %r75, %r70;
	mul.wide.u32 	%rd6, %r76, 12;
	add.s64 	%rd7, %rd1, %rd6;
	ld.global.u32 	%r77, [%rd7];
	ld.global.u32 	%r78, [%rd7+4];
	ld.global.u32 	%r79, [%rd7+8];
	st.shared.u32 	[%r10], %r77;
	st.shared.u32 	[%r10+4], %r78;
	st.shared.u32 	[%r10+8], %r79;
	add.s32 	%r80, %r75, 1024;
	rem.u32 	%r81, %r80, %r70;
	mul.wide.u32 	%rd8, %r81, 12;
	add.s64 	%rd9, %rd1, %rd8;
	ld.global.u32 	%r82, [%rd9];
	ld.global.u32 	%r83, [%rd9+4];
	ld.global.u32 	%r84, [%rd9+8];
	st.shared.u32 	[%r10+12288], %r82;
	st.shared.u32 	[%r10+12292], %r83;
	st.shared.u32 	[%r10+12296], %r84;
	bar.sync 	0;
	setp.lt.s32 	%p1, %r3, 1;
	mov.b32 	%r204, 0;
	@%p1 bra 	$L__BB1_27;
	add.s32 	%r205, %r2, 2048;
	and.b32  	%r12, %r70, 3;
	sub.s32 	%r88, %r2, %r70;
	setp.gt.u32 	%p2, %r88, -4;
	mov.b32 	%r202, 1;
	mov.b32 	%r204, 0;
	mov.u32 	%r220, %r204;
	@%p2 bra 	$L__BB1_20;
	sub.s32 	%r220, %r3, %r12;
	add.s32 	%r91, %r2, %r12;
	sub.s32 	%r200, %r91, %r70;
	add.s32 	%r199, %r6, 4;
	mov.b32 	%r202, 1;
	mov.b32 	%r204, 0;
$L__BB1_3:
	add.s32 	%r21, %r199, -2;
	add.s32 	%r92, %r199, -3;
	setp.ge.s32 	%p3, %r92, %r70;
	@%p3 bra 	$L__BB1_5;
	mad.lo.s32 	%r93, %r202, 12, %r10;
	ld.shared.u32 	%r94, [%r93];
	setp.eq.s32 	%p4, %r7, %r94;
	ld.shared.u32 	%r95, [%r93+4];
	setp.eq.s32 	%p5, %r8, %r95;
	and.pred  	%p6, %p4, %p5;
	ld.shared.u32 	%r96, [%r93+8];
	setp.eq.s32 	%p7, %r9, %r96;
	and.pred  	%p8, %p6, %p7;
	selp.u32 	%r97, 1, 0, %p8;
	add.s32 	%r204, %r204, %r97;
$L__BB1_5:
	add.s32 	%r206, %r202, 1;
	setp.ne.s32 	%p9, %r206, 1025;
	setp.ge.s32 	%p10, %r205, %r70;
	or.pred  	%p11, %p9, %p10;
	@%p11 bra 	$L__BB1_7;
	bar.sync 	0;
	ld.shared.u32 	%r99, [%r10+12288];
	ld.shared.u32 	%r100, [%r10+12292];
	ld.shared.u32 	%r101, [%r10+12296];
	st.shared.u32 	[%r10], %r99;
	st.shared.u32 	[%r10+4], %r100;
	st.shared.u32 	[%r10+8], %r101;
	add.s32 	%r102, %r205, %r4;
	rem.u32 	%r103, %r102, %r70;
	mul.wide.u32 	%rd10, %r103, 12;
	add.s64 	%rd11, %rd1, %rd10;
	ld.global.u32 	%r104, [%rd11];
	ld.global.u32 	%r105, [%rd11+4];
	ld.global.u32 	%r106, [%rd11+8];
	st.shared.u32 	[%r10+12288], %r104;
	st.shared.u32 	[%r10+12292], %r105;
	st.shared.u32 	[%r10+12296], %r106;
	bar.sync 	0;
	add.s32 	%r205, %r205, 1024;
	mov.b32 	%r206, 1;
$L__BB1_7:
	setp.ge.s32 	%p12, %r21, %r70;
	@%p12 bra 	$L__BB1_9;
	mad.lo.s32 	%r107, %r206, 12, %r10;
	ld.shared.u32 	%r108, [%r107];
	setp.eq.s32 	%p13, %r7, %r108;
	ld.shared.u32 	%r109, [%r107+4];
	setp.eq.s32 	%p14, %r8, %r109;
	and.pred  	%p15, %p13, %p14;
	ld.shared.u32 	%r110, [%r107+8];
	setp.eq.s32 	%p16, %r9, %r110;
	and.pred  	%p17, %p15, %p16;
	selp.u32 	%r111, 1, 0, %p17;
	add.s32 	%r204, %r204, %r111;
$L__BB1_9:
	add.s32 	%r209, %r206, 1;
	setp.ne.s32 	%p18, %r209, 1025;
	setp.ge.s32 	%p19, %r205, %r70;
	or.pred  	%p20, %p18, %p19;
	@%p20 bra 	$L__BB1_11;
	bar.sync 	0;
	ld.shared.u32 	%r113, [%r10+12288];
	ld.shared.u32 	%r114, [%r10+12292];
	ld.shared.u32 	%r115, [%r10+12296];
	st.shared.u32 	[%r10], %r113;
	st.shared.u32 	[%r10+4], %r114;
	st.shared.u32 	[%r10+8], %r115;
	add.s32 	%r116, %r205, %r4;
	rem.u32 	%r117, %r116, %r70;
	mul.wide.u32 	%rd12, %r117, 12;
	add.s64 	%rd13, %rd1, %rd12;
	ld.global.u32 	%r118, [%rd13];
	ld.global.u32 	%r119, [%rd13+4];
	ld.global.u32 	%r120, [%rd13+8];
	st.shared.u32 	[%r10+12288], %r118;
	st.shared.u32 	[%r10+12292], %r119;
	st.shared.u32 	[%r10+12296], %r120;
	bar.sync 	0;
	add.s32 	%r205, %r205, 1024;
	mov.b32 	%r209, 1;
$L__BB1_11:
	add.s32 	%r121, %r21, 1;
	setp.ge.s32 	%p21, %r121, %r70;
	@%p21 bra 	$L__BB1_13;
	mad.lo.s32 	%r122, %r209, 12, %r10;
	ld.shared.u32 	%r123, [%r122];
	setp.eq.s32 	%p22, %r7, %r123;
	ld.shared.u32 	%r124, [%r122+4];
	setp.eq.s32 	%p23, %r8, %r124;
	and.pred  	%p24, %p22, %p23;
	ld.shared.u32 	%r125, [%r122+8];
	setp.eq.s32 	%p25, %r9, %r125;
	and.pred  	%p26, %p24, %p25;
	selp.u32 	%r126, 1, 0, %p26;
	add.s32 	%r204, %r204, %r126;
$L__BB1_13:
	add.s32 	%r212, %r209, 1;
	setp.ne.s32 	%p27, %r212, 1025;
	setp.ge.s32 	%p28, %r205, %r70;
	or.pred  	%p29, %p27, %p28;
	@%p29 bra 	$L__BB1_15;
	bar.sync 	0;
	ld.shared.u32 	%r128, [%r10+12288];
	ld.shared.u32 	%r129, [%r10+12292];
	ld.shared.u32 	%r130, [%r10+12296];
	st.shared.u32 	[%r10], %r128;
	st.shared.u32 	[%r10+4], %r129;
	st.shared.u32 	[%r10+8], %r130;
	add.s32 	%r131, %r205, %r4;
	rem.u32 	%r132, %r131, %r70;
	mul.wide.u32 	%rd14, %r132, 12;
	add.s64 	%rd15, %rd1, %rd14;
	ld.global.u32 	%r133, [%rd15];
	ld.global.u32 	%r134, [%rd15+4];
	ld.global.u32 	%r135, [%rd15+8];
	st.shared.u32 	[%r10+12288], %r133;
	st.shared.u32 	[%r10+12292], %r134;
	st.shared.u32 	[%r10+12296], %r135;
	bar.sync 	0;
	add.s32 	%r205, %r205, 1024;
	mov.b32 	%r212, 1;
$L__BB1_15:
	setp.ge.s32 	%p30, %r199, %r70;
	@%p30 bra 	$L__BB1_17;
	mad.lo.s32 	%r136, %r212, 12, %r10;
	ld.shared.u32 	%r137, [%r136];
	setp.eq.s32 	%p31, %r7, %r137;
	ld.shared.u32 	%r138, [%r136+4];
	setp.eq.s32 	%p32, %r8, %r138;
	and.pred  	%p33, %p31, %p32;
	ld.shared.u32 	%r139, [%r136+8];
	setp.eq.s32 	%p34, %r9, %r139;
	and.pred  	%p35, %p33, %p34;
	selp.u32 	%r140, 1, 0, %p35;
	add.s32 	%r204, %r204, %r140;
$L__BB1_17:
	add.s32 	%r202, %r212, 1;
	setp.ne.s32 	%p36, %r202, 1025;
	setp.ge.s32 	%p37, %r205, %r70;
	or.pred  	%p38, %p36, %p37;
	@%p38 bra 	$L__BB1_19;
	bar.sync 	0;
	ld.shared.u32 	%r142, [%r10+12288];
	ld.shared.u32 	%r143, [%r10+12292];
	ld.shared.u32 	%r144, [%r10+12296];
	st.shared.u32 	[%r10], %r142;
	st.shared.u32 	[%r10+4], %r143;
	st.shared.u32 	[%r10+8], %r144;
	add.s32 	%r145, %r205, %r4;
	rem.u32 	%r146, %r145, %r70;
	mul.wide.u32 	%rd16, %r146, 12;
	add.s64 	%rd17, %rd1, %rd16;
	ld.global.u32 	%r147, [%rd17];
	ld.global.u32 	%r148, [%rd17+4];
	ld.global.u32 	%r149, [%rd17+8];
	st.shared.u32 	[%r10+12288], %r147;
	st.shared.u32 	[%r10+12292], %r148;
	st.shared.u32 	[%r10+12296], %r149;
	bar.sync 	0;
	add.s32 	%r205, %r205, 1024;
	mov.b32 	%r202, 1;
$L__BB1_19:
	add.s32 	%r200, %r200, 4;
	add.s32 	%r199, %r199, 4;
	setp.ne.s32 	%p39, %r200, 0;
	@%p39 bra 	$L__BB1_3;
$L__BB1_20:
	setp.eq.s32 	%p40, %r12, 0;
	@%p40 bra 	$L__BB1_27;
	add.s32 	%r150, %r4, %r220;
	add.s32 	%r222, %r150, %r5;
	neg.s32 	%r221, %r12;
$L__BB1_22:
	.pragma "nounroll";
	add.s32 	%r222, %r222, 1;
	setp.ge.s32 	%p41, %r222, %r70;
	@%p41 bra 	$L__BB1_24;
	mad.lo.s32 	%r151, %r202, 12, %r10;
	ld.shared.u32 	%r152, [%r151];
	setp.eq.s32 	%p42, %r7, %r152;
	ld.shared.u32 	%r153, [%r151+4];
	setp.eq.s32 	%p43, %r8, %r153;
	and.pred  	%p44, %p42, %p43;
	ld.shared.u32 	%r154, [%r151+8];
	setp.eq.s32 	%p45, %r9, %r154;
	and.pred  	%p46, %p44, %p45;
	selp.u32 	%r155, 1, 0, %p46;
	add.s32 	%r204, %r204, %r155;
$L__BB1_24:
	add.s32 	%r202, %r202, 1;
	setp.ne.s32 	%p47, %r202, 1025;
	setp.ge.s32 	%p48, %r205, %r70;
	or.pred  	%p49, %p47, %p48;
	@%p49 bra 	$L__BB1_26;
	bar.sync 	0;
	ld.shared.u32 	%r157, [%r10+12288];
	ld.shared.u32 	%r158, [%r10+12292];
	ld.shared.u32 	%r159, [%r10+12296];
	st.shared.u32 	[%r10], %r157;
	st.shared.u32 	[%r10+4], %r158;
	st.shared.u32 	[%r10+8], %r159;
	add.s32 	%r160, %r205, %r4;
	rem.u32 	%r161, %r160, %r70;
	mul.wide.u32 	%rd18, %r161, 12;
	add.s64 	%rd19, %rd1, %rd18;
	ld.global.u32 	%r162, [%rd19];
	ld.global.u32 	%r163, [%rd19+4];
	ld.global.u32 	%r164, [%rd19+8];
	st.shared.u32 	[%r10+12288], %r162;
	st.shared.u32 	[%r10+12292], %r163;
	st.shared.u32 	[%r10+12296], %r164;
	bar.sync 	0;
	add.s32 	%r205, %r205, 1024;
	mov.b32 	%r202, 1;
$L__BB1_26:
	add.s32 	%r221, %r221, 1;
	setp.ne.s32 	%p50, %r221, 0;
	@%p50 bra 	$L__BB1_22;
$L__BB1_27:
	bar.sync 	0;
	setp.lt.s32 	%p51, %r6, %r70;
	selp.b32 	%r165, %r204, 0, %p51;
	shl.b32 	%r166, %r4, 2;
	mov.u32 	%r167, sdata;
	add.s32 	%r69, %r167, %r166;
	st.shared.u32 	[%r69], %r165;
	bar.sync 	0;
	setp.gt.u32 	%p52, %r4, 511;
	@%p52 bra 	$L__BB1_29;
	ld.shared.u32 	%r168, [%r69+2048];
	ld.shared.u32 	%r169, [%r69];
	add.s32 	%r170, %r169, %r168;
	st.shared.u32 	[%r69], %r170;
$L__BB1_29:
	bar.sync 	0;
	setp.gt.u32 	%p53, %r4, 255;
	@%p53 bra 	$L__BB1_31;
	ld.shared.u32 	%r171, [%r69+1024];
	ld.shared.u32 	%r172, [%r69];
	add.s32 	%r173, %r172, %r171;
	st.shared.u32 	[%r69], %r173;
$L__BB1_31:
	bar.sync 	0;
	setp.gt.u32 	%p54, %r4, 127;
	@%p54 bra 	$L__BB1_33;
	ld.shared.u32 	%r174, [%r69+512];
	ld.shared.u32 	%r175, [%r69];
	add.s32 	%r176, %r175, %r174;
	st.shared.u32 	[%r69], %r176;
$L__BB1_33:
	bar.sync 	0;
	setp.gt.u32 	%p55, %r4, 63;
	@%p55 bra 	$L__BB1_35;
	ld.shared.u32 	%r177, [%r69+256];
	ld.shared.u32 	%r178, [%r69];
	add.s32 	%r179, %r178, %r177;
	st.shared.u32 	[%r69], %r179;
$L__BB1_35:
	bar.sync 	0;
	setp.gt.u32 	%p56, %r4, 31;
	@%p56 bra 	$L__BB1_37;
	ld.shared.u32 	%r180, [%r69+128];
	ld.shared.u32 	%r181, [%r69];
	add.s32 	%r182, %r181, %r180;
	st.shared.u32 	[%r69], %r182;
$L__BB1_37:
	bar.sync 	0;
	setp.gt.u32 	%p57, %r4, 15;
	@%p57 bra 	$L__BB1_39;
	ld.shared.u32 	%r183, [%r69+64];
	ld.shared.u32 	%r184, [%r69];
	add.s32 	%r185, %r184, %r183;
	st.shared.u32 	[%r69], %r185;
$L__BB1_39:
	bar.sync 	0;
	setp.gt.u32 	%p58, %r4, 7;
	@%p58 bra 	$L__BB1_41;
	ld.shared.u32 	%r186, [%r69+32];
	ld.shared.u32 	%r187, [%r69];
	add.s32 	%r188, %r187, %r186;
	st.shared.u32 	[%r69], %r188;
$L__BB1_41:
	bar.sync 	0;
	setp.gt.u32 	%p59, %r4, 3;
	@%p59 bra 	$L__BB1_43;
	ld.shared.u32 	%r189, [%r69+16];
	ld.shared.u32 	%r190, [%r69];
	add.s32 	%r191, %r190, %r189;
	st.shared.u32 	[%r69], %r191;
$L__BB1_43:
	bar.sync 	0;
	setp.gt.u32 	%p60, %r4, 1;
	@%p60 bra 	$L__BB1_45;
	ld.shared.u32 	%r192, [%r69+8];
	ld.shared.u32 	%r193, [%r69];
	add.s32 	%r194, %r193, %r192;
	st.shared.u32 	[%r69], %r194;
$L__BB1_45:
	bar.sync 	0;
	setp.ne.s32 	%p61, %r4, 0;
	@%p61 bra 	$L__BB1_47;
	ld.shared.u32 	%r195, [sdata+4];
	ld.shared.u32 	%r196, [%r69];
	add.s32 	%r197, %r196, %r195;
	st.shared.u32 	[%r69], %r197;
$L__BB1_47:
	setp.ne.s32 	%p62, %r4, 0;
	bar.sync 	0;
	@%p62 bra 	$L__BB1_49;
	ld.shared.u32 	%r198, [sdata];
	cvta.to.global.u64 	%rd20, %rd2;
	mul.wide.u32 	%rd21, %r1, 4;
	add.s64 	%rd22, %rd20, %rd21;
	st.global.u32 	[%rd22], %r198;
$L__BB1_49:
	ret;

}


// ===== COMPILED SASS (sm_100) =====

	.target	sm_100

	.elftype	@"ET_EXEC"


//--------------------- .note.nv.tkinfo           --------------------------
	.section	.note.nv.tkinfo,"",@"SHT_NOTE"
	.sectionflags	@"SHF_NOTE_NV_TKINFO"
	.tkinfo
        /*0018*/ 	.word	0x00000002
        /*0030*/ 	.string	""
        /*0030*/ 	.string	"ptxas"
        /*0030*/ 	.string	"Cuda compilation tools, release 13.0, V13.0.88"
        /*0030*/ 	.string	"Build cuda_13.0.r13.0/compiler.36424714_0"
        /*0030*/ 	.string	"-arch sm_100 -m 64 "



//--------------------- .note.nv.cuinfo           --------------------------
	.section	.note.nv.cuinfo,"",@"SHT_NOTE"
	.sectionflags	@"SHF_NOTE_NV_CUINFO"
        /*0018*/ 	.short	0x0002
        /*001a*/ 	.short	0x0064
        /*001c*/ 	.short	0x0082
	.zero		2


//--------------------- .nv.info                  --------------------------
	.section	.nv.info,"",@"SHT_CUDA_INFO"
	.align	4


	//----- nvinfo : EIATTR_REGCOUNT
	.align		4
        /*0000*/ 	.byte	0x04, 0x2f
        /*0002*/ 	.short	(.L_1 - .L_0)
	.align		4
.L_0:
        /*0004*/ 	.word	index@(_Z6reducePiS_)
        /*0008*/ 	.word	0x0000000b


	//----- nvinfo : EIATTR_FRAME_SIZE
	.align		4
.L_1:
        /*000c*/ 	.byte	0x04, 0x11
        /*000e*/ 	.short	(.L_3 - .L_2)
	.align		4
.L_2:
        /*0010*/ 	.word	index@(_Z6reducePiS_)
        /*0014*/ 	.word	0x00000000


	//----- nvinfo : EIATTR_REGCOUNT
	.align		4
.L_3:
        /*0018*/ 	.byte	0x04, 0x2f
        /*001a*/ 	.short	(.L_5 - .L_4)
	.align		4
.L_4:
        /*001c*/ 	.word	index@(_Z19count_collisions_cuP4int3Pii)
        /*0020*/ 	.word	0x0000001f


	//----- nvinfo : EIATTR_FRAME_SIZE
	.align		4
.L_5:
        /*0024*/ 	.byte	0x04, 0x11
        /*0026*/ 	.short	(.L_7 - .L_6)
	.align		4
.L_6:
        /*0028*/ 	.word	index@(_Z19count_collisions_cuP4int3Pii)
        /*002c*/ 	.word	0x00000000


	//----- nvinfo : EIATTR_MIN_STACK_SIZE
	.align		4
.L_7:
        /*0030*/ 	.byte	0x04, 0x12
        /*0032*/ 	.short	(.L_9 - .L_8)
	.align		4
.L_8:
        /*0034*/ 	.word	index@(_Z19count_collisions_cuP4int3Pii)
        /*0038*/ 	.word	0x00000000


	//----- nvinfo : EIATTR_MIN_STACK_SIZE
	.align		4
.L_9:
        /*003c*/ 	.byte	0x04, 0x12
        /*003e*/ 	.short	(.L_11 - .L_10)
	.align		4
.L_10:
        /*0040*/ 	.word	index@(_Z6reducePiS_)
        /*0044*/ 	.word	0x00000000
.L_11:


//--------------------- .nv.compat                --------------------------
	.section	.nv.compat,"",@"SHT_CUDA_COMPAT_INFO"
	.align	4
        /*0000*/ 	.byte	0x02, 0x09, 0x00, 0x00, 0x02, 0x02, 0x01, 0x00, 0x02, 0x05, 0x05, 0x00, 0x03, 0x07, 0x01, 0x01
        /*0010*/ 	.byte	0x02, 0x03, 0x00, 0x00, 0x02, 0x06, 0x01, 0x00, 0x04, 0x0b, 0x08, 0x00, 0x09, 0x00, 0x00, 0x00
        /*0020*/ 	.byte	0x00, 0x00, 0x00, 0x00


//--------------------- .nv.info._Z19count_collisions_cuP4int3Pii --------------------------
	.section	.nv.info._Z19count_collisions_cuP4int3Pii,"",@"SHT_CUDA_INFO"
	.sectionflags	@""
	.align	4


	//----- nvinfo : EIATTR_CUDA_API_VERSION
	.align		4
        /*0000*/ 	.byte	0x04, 0x37
        /*0002*/ 	.short	(.L_13 - .L_12)
.L_12:
        /*0004*/ 	.word	0x00000082


	//----- nvinfo : EIATTR_KPARAM_INFO
	.align		4
.L_13:
        /*0008*/ 	.byte	0x04, 0x17
        /*000a*/ 	.short	(.L_15 - .L_14)
.L_14:
        /*000c*/ 	.word	0x00000000
        /*0010*/ 	.short	0x0002
        /*0012*/ 	.short	0x0010
        /*0014*/ 	.byte	0x00, 0xf0, 0x11, 0x00


	//----- nvinfo : EIATTR_KPARAM_INFO
	.align		4
.L_15:
        /*0018*/ 	.byte	0x04, 0x17
        /*001a*/ 	.short	(.L_17 - .L_16)
.L_16:
        /*001c*/ 	.word	0x00000000
        /*0020*/ 	.short	0x0001
        /*0022*/ 	.short	0x0008
        /*0024*/ 	.byte	0x00, 0xf5, 0x21, 0x00


	//----- nvinfo : EIATTR_KPARAM_INFO
	.align		4
.L_17:
        /*0028*/ 	.byte	0x04, 0x17
        /*002a*/ 	.short	(.L_19 - .L_18)
.L_18:
        /*002c*/ 	.word	0x00000000
        /*0030*/ 	.short	0x0000
        /*0032*/ 	.short	0x0000
        /*0034*/ 	.byte	0x00, 0xf5, 0x21, 0x00


	//----- nvinfo : EIATTR_SPARSE_MMA_MASK
	.align		4
.L_19:
        /*0038*/ 	.byte	0x03, 0x50
        /*003a*/ 	.short	0x0000


	//----- nvinfo : EIATTR_MAXREG_COUNT
	.align		4
        /*003c*/ 	.byte	0x03, 0x1b
        /*003e*/ 	.short	0x00ff


	//----- nvinfo : EIATTR_NUM_BARRIERS
	.align		4
        /*0040*/ 	.byte	0x02, 0x4c
        /*0042*/ 	.byte	0x01
	.zero		1


	//----- nvinfo : EIATTR_MERCURY_ISA_VERSION
	.align		4
        /*0044*/ 	.byte	0x03, 0x5f
        /*0046*/ 	.short	0x0101


	//----- nvinfo : EIATTR_VRC_CTA_INIT_COUNT
	.align		4
        /*0048*/ 	.byte	0x02, 0x4a
	.zero		1
	.zero		1


	//----- nvinfo : EIATTR_EXIT_INSTR_OFFSETS
	.align		4
        /*004c*/ 	.byte	0x04, 0x1c
        /*004e*/ 	.short	(.L_21 - .L_20)


	//   ....[0]....
.L_20:
        /*0050*/ 	.word	0x00001c60


	//   ....[1]....
        /*0054*/ 	.word	0x00001cb0


	//----- nvinfo : EIATTR_CRS_STACK_SIZE
	.align		4
.L_21:
        /*0058*/ 	.byte	0x04, 0x1e
        /*005a*/ 	.short	(.L_23 - .L_22)
.L_22:
        /*005c*/ 	.word	0x00000000


	//----- nvinfo : EIATTR_CBANK_PARAM_SIZE
	.align		4
.L_23:
        /*0060*/ 	.byte	0x03, 0x19
        /*0062*/ 	.short	0x0014


	//----- nvinfo : EIATTR_PARAM_CBANK
	.align		4
        /*0064*/ 	.byte	0x04, 0x0a
        /*0066*/ 	.short	(.L_25 - .L_24)
	.align		4
.L_24:
        /*0068*/ 	.word	index@(.nv.constant0._Z19count_collisions_cuP4int3Pii)
        /*006c*/ 	.short	0x0380
        /*006e*/ 	.short	0x0014


	//----- nvinfo : EIATTR_SW_WAR
	.align		4
.L_25:
        /*0070*/ 	.byte	0x04, 0x36
        /*0072*/ 	.short	(.L_27 - .L_26)
.L_26:
        /*0074*/ 	.word	0x00000008
.L_27:


//--------------------- .nv.info._Z6reducePiS_    --------------------------
	.section	.nv.info._Z6reducePiS_,"",@"SHT_CUDA_INFO"
	.sectionflags	@""
	.align	4


	//----- nvinfo : EIATTR_CUDA_API_VERSION
	.align		4
        /*0000*/ 	.byte	0x04, 0x37
        /*0002*/ 	.short	(.L_29 - .L_28)
.L_28:
        /*0004*/ 	.word	0x00000082


	//----- nvinfo : EIATTR_KPARAM_INFO
	.align		4
.L_29:
        /*0008*/ 	.byte	0x04, 0x17
        /*000a*/ 	.short	(.L_31 - .L_30)
.L_30:
        /*000c*/ 	.word	0x00000000
        /*0010*/ 	.short	0x0001
        /*0012*/ 	.short	0x0008
        /*0014*/ 	.byte	0x00, 0xf5, 0x21, 0x00


	//----- nvinfo : EIATTR_KPARAM_INFO
	.align		4
.L_31:
        /*0018*/ 	.byte	0x04, 0x17
        /*001a*/ 	.short	(.L_33 - .L_32)
.L_32:
        /*001c*/ 	.word	0x00000000
        /*0020*/ 	.short	0x0000
        /*0022*/ 	.short	0x0000
        /*0024*/ 	.byte	0x00, 0xf5, 0x21, 0x00


	//----- nvinfo : EIATTR_SPARSE_MMA_MASK
	.align		4
.L_33:
        /*0028*/ 	.byte	0x03, 0x50
        /*002a*/ 	.short	0x0000


	//----- nvinfo : EIATTR_MAXREG_COUNT
	.align		4
        /*002c*/ 	.byte	0x03, 0x1b
        /*002e*/ 	.short	0x00ff


	//----- nvinfo : EIATTR_NUM_BARRIERS
	.align		4
        /*0030*/ 	.byte	0x02, 0x4c
        /*0032*/ 	.byte	0x01
	.zero		1


	//----- nvinfo : EIATTR_MERCURY_ISA_VERSION
	.align		4
        /*0034*/ 	.byte	0x03, 0x5f
        /*0036*/ 	.short	0x0101


	//----- nvinfo : EIATTR_VRC_CTA_INIT_COUNT
	.align		4
        /*0038*/ 	.byte	0x02, 0x4a
	.zero		1
	.zero		1


	//----- nvinfo : EIATTR_EXIT_INSTR_OFFSETS
	.align		4
        /*003c*/ 	.byte	0x04, 0x1c
        /*003e*/ 	.short	(.L_35 - .L_34)


	//   ....[0]....
.L_34:
        /*0040*/ 	.word	0x00000240


	//----- nvinfo : EIATTR_CBANK_PARAM_SIZE
	.align		4
.L_35:
        /*0044*/ 	.byte	0x03, 0x19
        /*0046*/ 	.short	0x0010


	//----- nvinfo : EIATTR_PARAM_CBANK
	.align		4
        /*0048*/ 	.byte	0x04, 0x0a
        /*004a*/ 	.short	(.L_37 - .L_36)
	.align		4
.L_36:
        /*004c*/ 	.word	index@(.nv.constant0._Z6reducePiS_)
        /*0050*/ 	.short	0x0380
        /*0052*/ 	.short	0x0010


	//----- nvinfo : EIATTR_SW_WAR
	.align		4
.L_37:
        /*0054*/ 	.byte	0x04, 0x36
        /*0056*/ 	.short	(.L_39 - .L_38)
.L_38:
        /*0058*/ 	.word	0x00000008
.L_39:


//--------------------- .nv.callgraph             --------------------------
	.section	.nv.callgraph,"",@"SHT_CUDA_CALLGRAPH"
	.align	4
	.sectionentsize	8
	.align		4
        /*0000*/ 	.word	0x00000000
	.align		4
        /*0004*/ 	.word	0xffffffff
	.align		4
        /*0008*/ 	.word	0x00000000
	.align		4
        /*000c*/ 	.word	0xfffffffe
	.align		4
        /*0010*/ 	.word	0x00000000
	.align		4
        /*0014*/ 	.word	0xfffffffd
	.align		4
        /*0018*/ 	.word	0x00000000
	.align		4
        /*001c*/ 	.word	0xfffffffc


//--------------------- .text._Z19count_collisions_cuP4int3Pii --------------------------
	.section	.text._Z19count_collisions_cuP4int3Pii,"ax",@progbits
	.align	128
        .global         _Z19count_collisions_cuP4int3Pii
        .type           _Z19count_collisions_cuP4int3Pii,@function
        .size           _Z19count_collisions_cuP4int3Pii,(.L_x_23 - _Z19count_collisions_cuP4int3Pii)
        .other          _Z19count_collisions_cuP4int3Pii,@"STO_CUDA_ENTRY STV_DEFAULT"
_Z19count_collisions_cuP4int3Pii:
.text._Z19count_collisions_cuP4int3Pii:
[----:B------:R-:W-:Y:S01]  /*0000*/  LDC R1, c[0x0][0x37c] ;  /* 0x0000df00ff017b82 */ /* 0x000fe20000000800 */
[----:B------:R-:W0:Y:S01]  /*0010*/  LDCU UR4, c[0x0][0x390] ;  /* 0x00007200ff0477ac */ /* 0x000e220008000800 */
[----:B------:R-:W1:Y:S01]  /*0020*/  S2R R2, SR_CTAID.X ;  /* 0x0000000000027919 */ /* 0x000e620000002500 */
[----:B------:R-:W2:Y:S01]  /*0030*/  LDCU.64 UR6, c[0x0][0x358] ;  /* 0x00006b00ff0677ac */ /* 0x000ea20008000a00 */
[----:B------:R-:W3:Y:S01]  /*0040*/  S2R R3, SR_TID.X ;  /* 0x0000000000037919 */ /* 0x000ee20000002100 */
[----:B0-----:R-:W-:Y:S01]  /*0050*/  IMAD.U32 R0, RZ, RZ, UR4 ;  /* 0x00000004ff007e24 */ /* 0x001fe2000f8e00ff */
[----:B------:R-:W0:Y:S03]  /*0060*/  LDCU UR4, c[0x0][0x360] ;  /* 0x00006c00ff0477ac */ /* 0x000e260008000800 */
[----:B------:R-:W4:Y:S01]  /*0070*/  I2F.U32.RP R10, R0 ;  /* 0x00000000000a7306 */ /* 0x000f220000209000 */
[----:B------:R-:W-:-:S02]  /*0080*/  IABS R8, R0 ;  /* 0x0000000000087213 */ /* 0x000fc40000000000 */
[----:B------:R-:W-:-:S05]  /*0090*/  LOP3.LUT R20, RZ, R0, RZ, 0x33, !PT ;  /* 0x00000000ff147212 */ /* 0x000fca00078e33ff */
[----:B------:R-:W2:Y:S01]  /*00a0*/  I2F.RP R9, R8 ;  /* 0x0000000800097306 */ /* 0x000ea20000209400 */
[----:B-1----:R-:W-:-:S07]  /*00b0*/  IMAD.SHL.U32 R19, R2, 0x400, RZ ;  /* 0x0000040002137824 */ /* 0x002fce00078e00ff */
[----:B----4-:R-:W1:Y:S08]  /*00c0*/  MUFU.RCP R10, R10 ;  /* 0x0000000a000a7308 */ /* 0x010e700000001000 */
[----:B--2---:R-:W2:Y:S01]  /*00d0*/  MUFU.RCP R9, R9 ;  /* 0x0000000900097308 */ /* 0x004ea20000001000 */
[----:B-1----:R-:W-:-:S07]  /*00e0*/  VIADD R4, R10, 0xffffffe ;  /* 0x0ffffffe0a047836 */ /* 0x002fce0000000000 */
[----:B------:R1:W4:Y:S01]  /*00f0*/  F2I.FTZ.U32.TRUNC.NTZ R5, R4 ;  /* 0x0000000400057305 */ /* 0x000322000021f000 */
[----:B--2---:R-:W-:Y:S01]  /*0100*/  VIADD R6, R9, 0xffffffe ;  /* 0x0ffffffe09067836 */ /* 0x004fe20000000000 */
[----:B---3--:R-:W-:-:S06]  /*0110*/  LOP3.LUT R9, R19, R3, RZ, 0xfc, !PT ;  /* 0x0000000313097212 */ /* 0x008fcc00078efcff */
[----:B------:R2:W3:Y:S01]  /*0120*/  F2I.FTZ.U32.TRUNC.NTZ R7, R6 ;  /* 0x0000000600077305 */ /* 0x0004e2000021f000 */
[----:B-1----:R-:W-:Y:S02]  /*0130*/  IMAD.MOV.U32 R4, RZ, RZ, RZ ;  /* 0x000000ffff047224 */ /* 0x002fe400078e00ff */
[----:B------:R-:W-:Y:S01]  /*0140*/  VIADD R13, R9, 0x400 ;  /* 0x00000400090d7836 */ /* 0x000fe20000000000 */
[----:B----4-:R-:W-:Y:S01]  /*0150*/  IADD3 R11, PT, PT, RZ, -R5, RZ ;  /* 0x80000005ff0b7210 */ /* 0x010fe20007ffe0ff */
[----:B--2---:R-:W-:-:S04]  /*0160*/  HFMA2 R6, -RZ, RZ, 0, 0 ;  /* 0x00000000ff067431 */ /* 0x004fc800000001ff */
[----:B------:R-:W-:Y:S01]  /*0170*/  IMAD R11, R11, R0, RZ ;  /* 0x000000000b0b7224 */ /* 0x000fe200078e02ff */
[----:B---3--:R-:W-:-:S03]  /*0180*/  IADD3 R15, PT, PT, RZ, -R7, RZ ;  /* 0x80000007ff0f7210 */ /* 0x008fc60007ffe0ff */
[----:B------:R-:W-:-:S04]  /*0190*/  IMAD.HI.U32 R10, R5, R11, R4 ;  /* 0x0000000b050a7227 */ /* 0x000fc800078e0004 */
[----:B0-----:R-:W-:Y:S02]  /*01a0*/  IMAD R4, R2, UR4, RZ ;  /* 0x0000000402047c24 */ /* 0x001fe4000f8e02ff */
[----:B------:R-:W-:-:S04]  /*01b0*/  IMAD.HI.U32 R5, R10, R9, RZ ;  /* 0x000000090a057227 */ /* 0x000fc800078e00ff */
[----:B------:R-:W-:-:S04]  /*01c0*/  IMAD.HI.U32 R10, R10, R13, RZ ;  /* 0x0000000d0a0a7227 */ /* 0x000fc800078e00ff */
[----:B------:R-:W-:Y:S02]  /*01d0*/  IMAD.MOV R11, RZ, RZ, -R5 ;  /* 0x000000ffff0b7224 */ /* 0x000fe400078e0a05 */
[----:B------:R-:W-:Y:S02]  /*01e0*/  IMAD.MOV R10, RZ, RZ, -R10 ;  /* 0x000000ffff0a7224 */ /* 0x000fe400078e0a0a */
[----:B------:R-:W-:Y:S02]  /*01f0*/  IMAD R11, R0, R11, R9 ;  /* 0x0000000b000b7224 */ /* 0x000fe400078e0209 */
[----:B------:R-:W-:Y:S02]  /*0200*/  IMAD.IADD R5, R4, 0x1, R3 ;  /* 0x0000000104057824 */ /* 0x000fe400078e0203 */
[----:B------:R-:W-:Y:S01]  /*0210*/  IMAD R15, R15, R8, RZ ;  /* 0x000000080f0f7224 */ /* 0x000fe200078e02ff */
[----:B------:R-:W-:Y:S01]  /*0220*/  ISETP.GE.U32.AND P0, PT, R11, R0, PT ;  /* 0x000000000b00720c */ /* 0x000fe20003f06070 */
[----:B------:R-:W-:Y:S01]  /*0230*/  IMAD R13, R0, R10, R13 ;  /* 0x0000000a000d7224 */ /* 0x000fe200078e020d */
[----:B------:R-:W-:Y:S01]  /*0240*/  IABS R9, R5 ;  /* 0x0000000500097213 */ /* 0x000fe20000000000 */
[----:B------:R-:W-:-:S03]  /*0250*/  IMAD.HI.U32 R6, R7, R15, R6 ;  /* 0x0000000f07067227 */ /* 0x000fc600078e0006 */
[----:B------:R-:W-:-:S03]  /*0260*/  ISETP.GE.U32.AND P1, PT, R13, R0, PT ;  /* 0x000000000d00720c */ /* 0x000fc60003f26070 */
[----:B------:R-:W-:-:S04]  /*0270*/  IMAD.HI.U32 R6, R6, R9, RZ ;  /* 0x0000000906067227 */ /* 0x000fc800078e00ff */
[----:B------:R-:W-:Y:S02]  /*0280*/  IMAD.MOV R6, RZ, RZ, -R6 ;  /* 0x000000ffff067224 */ /* 0x000fe400078e0a06 */
[----:B------:R-:W-:Y:S01]  /*0290*/  @P0 IMAD.IADD R11, R11, 0x1, -R0 ;  /* 0x000000010b0b0824 */ /* 0x000fe200078e0a00 */
[----:B------:R-:W-:Y:S01]  /*02a0*/  ISETP.NE.U32.AND P0, PT, R0, RZ, PT ;  /* 0x000000ff0000720c */ /* 0x000fe20003f05070 */
[----:B------:R-:W-:Y:S02]  /*02b0*/  IMAD R9, R8, R6, R9 ;  /* 0x0000000608097224 */ /* 0x000fe400078e0209 */
[-C--:B------:R-:W-:Y:S01]  /*02c0*/  @P1 IADD3 R13, PT, PT, R13, -R0.reuse, RZ ;  /* 0x800000000d0d1210 */ /* 0x080fe20007ffe0ff */
[----:B------:R-:W0:Y:S01]  /*02d0*/  LDC.64 R6, c[0x0][0x380] ;  /* 0x0000e000ff067b82 */ /* 0x000e220000000a00 */
[-C--:B------:R-:W-:Y:S02]  /*02e0*/  ISETP.GE.U32.AND P1, PT, R11, R0.reuse, PT ;  /* 0x000000000b00720c */ /* 0x080fe40003f26070 */
[----:B------:R-:W-:-:S02]  /*02f0*/  ISETP.GE.U32.AND P2, PT, R13, R0, PT ;  /* 0x000000000d00720c */ /* 0x000fc40003f46070 */
[----:B------:R-:W-:-:S09]  /*0300*/  ISETP.GT.U32.AND P3, PT, R8, R9, PT ;  /* 0x000000090800720c */ /* 0x000fd20003f64070 */
[----:B------:R-:W-:Y:S02]  /*0310*/  @P1 IMAD.IADD R11, R11, 0x1, -R0 ;  /* 0x000000010b0b1824 */ /* 0x000fe400078e0a00 */
[----:B------:R-:W-:Y:S02]  /*0320*/  @P2 IADD3 R13, PT, PT, R13, -R0, RZ ;  /* 0x800000000d0d2210 */ /* 0x000fe40007ffe0ff */
[----:B------:R-:W-:Y:S01]  /*0330*/  @!P3 IMAD.IADD R9, R9, 0x1, -R8 ;  /* 0x000000010909b824 */ /* 0x000fe200078e0a08 */
[C---:B------:R-:W-:Y:S02]  /*0340*/  SEL R17, R20.reuse, R11, !P0 ;  /* 0x0000000b14117207 */ /* 0x040fe40004000000 */
[----:B------:R-:W-:Y:S02]  /*0350*/  SEL R11, R20, R13, !P0 ;  /* 0x0000000d140b7207 */ /* 0x000fe40004000000 */
[----:B------:R-:W-:Y:S01]  /*0360*/  ISETP.GT.U32.AND P1, PT, R8, R9, PT ;  /* 0x000000090800720c */ /* 0x000fe20003f24070 */
[----:B0-----:R-:W-:Y:S01]  /*0370*/  IMAD.WIDE.U32 R16, R17, 0xc, R6 ;  /* 0x0000000c11107825 */ /* 0x001fe200078e0006 */
[----:B------:R-:W-:-:S03]  /*0380*/  ISETP.GE.AND P2, PT, R5, RZ, PT ;  /* 0x000000ff0500720c */ /* 0x000fc60003f46270 */
[----:B------:R-:W-:Y:S01]  /*0390*/  IMAD.WIDE.U32 R10, R11, 0xc, R6 ;  /* 0x0000000c0b0a7825 */ /* 0x000fe200078e0006 */
[----:B------:R-:W2:Y:S04]  /*03a0*/  LDG.E R12, desc[UR6][R16.64] ;  /* 0x00000006100c7981 */ /* 0x000ea8000c1e1900 */
[----:B------:R-:W3:Y:S04]  /*03b0*/  LDG.E R14, desc[UR6][R16.64+0x4] ;  /* 0x00000406100e7981 */ /* 0x000ee8000c1e1900 */
[----:B------:R0:W4:Y:S04]  /*03c0*/  LDG.E R24, desc[UR6][R16.64+0x8] ;  /* 0x0000080610187981 */ /* 0x000128000c1e1900 */
[----:B------:R-:W4:Y:S04]  /*03d0*/  LDG.E R22, desc[UR6][R10.64] ;  /* 0x000000060a167981 */ /* 0x000f28000c1e1900 */
[----:B------:R-:W4:Y:S04]  /*03e0*/  LDG.E R18, desc[UR6][R10.64+0x4] ;  /* 0x000004060a127981 */ /* 0x000f28000c1e1900 */
[----:B------:R1:W4:Y:S01]  /*03f0*/  LDG.E R26, desc[UR6][R10.64+0x8] ;  /* 0x000008060a1a7981 */ /* 0x000322000c1e1900 */
[----:B------:R-:W-:Y:S01]  /*0400*/  @!P1 IMAD.IADD R9, R9, 0x1, -R8 ;  /* 0x0000000109099824 */ /* 0x000fe200078e0a08 */
[----:B------:R-:W-:Y:S01]  /*0410*/  ISETP.NE.AND P0, PT, R0, RZ, PT ;  /* 0x000000ff0000720c */ /* 0x000fe20003f05270 */
[----:B0-----:R-:W1:Y:S02]  /*0420*/  S2R R16, SR_CgaCtaId ;  /* 0x0000000000107919 */ /* 0x001e640000008800 */
[----:B------:R-:W-:-:S05]  /*0430*/  @!P2 IMAD.MOV R9, RZ, RZ, -R9 ;  /* 0x000000ffff09a224 */ /* 0x000fca00078e0a09 */
[----:B------:R-:W-:Y:S02]  /*0440*/  SEL R21, R20, R9, !P0 ;  /* 0x0000000914157207 */ /* 0x000fe40004000000 */
[----:B------:R-:W-:-:S03]  /*0450*/  MOV R9, 0x400 ;  /* 0x0000040000097802 */ /* 0x000fc60000000f00 */
[----:B------:R-:W-:-:S05]  /*0460*/  IMAD.WIDE R20, R21, 0xc, R6 ;  /* 0x0000000c15147825 */ /* 0x000fca00078e0206 */
[----:B------:R0:W5:Y:S04]  /*0470*/  LDG.E R6, desc[UR6][R20.64] ;  /* 0x0000000614067981 */ /* 0x000168000c1e1900 */
[----:B------:R0:W5:Y:S04]  /*0480*/  LDG.E R7, desc[UR6][R20.64+0x4] ;  /* 0x0000040614077981 */ /* 0x000168000c1e1900 */
[----:B------:R0:W5:Y:S01]  /*0490*/  LDG.E R8, desc[UR6][R20.64+0x8] ;  /* 0x0000080614087981 */ /* 0x000162000c1e1900 */
[----:B-1----:R-:W-:Y:S02]  /*04a0*/  LEA R10, R16, R9, 0x18 ;  /* 0x00000009100a7211 */ /* 0x002fe400078ec0ff */
[----:B------:R-:W-:-:S03]  /*04b0*/  IADD3 R16, PT, PT, -R19, R0, RZ ;  /* 0x0000000013107210 */ /* 0x000fc60007ffe1ff */
[----:B------:R-:W-:Y:S01]  /*04c0*/  IMAD R9, R3, 0xc, R10 ;  /* 0x0000000c03097824 */ /* 0x000fe200078e020a */
[----:B------:R-:W-:Y:S01]  /*04d0*/  ISETP.GE.AND P0, PT, R16, 0x1, PT ;  /* 0x000000011000780c */ /* 0x000fe20003f06270 */
[----:B------:R-:W-:-:S03]  /*04e0*/  IMAD.MOV.U32 R10, RZ, RZ, RZ ;  /* 0x000000ffff0a7224 */ /* 0x000fc600078e00ff */
[----:B--2---:R0:W-:Y:S04]  /*04f0*/  STS [R9], R12 ;  /* 0x0000000c09007388 */ /* 0x0041e80000000800 */
[----:B---3--:R0:W-:Y:S04]  /*0500*/  STS [R9+0x4], R14 ;  /* 0x0000040e09007388 */ /* 0x0081e80000000800 */
[----:B----4-:R0:W-:Y:S04]  /*0510*/  STS [R9+0x8], R24 ;  /* 0x0000081809007388 */ /* 0x0101e80000000800 */
[----:B------:R0:W-:Y:S04]  /*0520*/  STS [R9+0x3000], R22 ;  /* 0x0030001609007388 */ /* 0x0001e80000000800 */
[----:B------:R0:W-:Y:S04]  /*0530*/  STS [R9+0x3004], R18 ;  /* 0x0030041209007388 */ /* 0x0001e80000000800 */
[----:B------:R0:W-:Y:S01]  /*0540*/  STS [R9+0x3008], R26 ;  /* 0x0030081a09007388 */ /* 0x0001e20000000800 */
[----:B------:R-:W-:Y:S06]  /*0550*/  BAR.SYNC.DEFER_BLOCKING 0x0 ;  /* 0x0000000000007b1d */ /* 0x000fec0000010000 */
[----:B------:R-:W-:Y:S05]  /*0560*/  @!P0 BRA `(.L_x_0) ;  /* 0x0000001000a88947 */ /* 0x000fea0003800000 */
[C---:B------:R-:W-:Y:S01]  /*0570*/  IMAD.IADD R10, R19.reuse, 0x1, -R0 ;  /* 0x00000001130a7824 */ /* 0x040fe200078e0a00 */
[----:B------:R-:W-:Y:S01]  /*0580*/  IADD3 R11, PT, PT, R19, 0x800, RZ ;  /* 0x00000800130b7810 */ /* 0x000fe20007ffe0ff */
[----:B0-----:R-:W-:Y:S01]  /*0590*/  IMAD.MOV.U32 R20, RZ, RZ, 0x1 ;  /* 0x00000001ff147424 */ /* 0x001fe200078e00ff */
[----:B------:R-:W-:Y:S02]  /*05a0*/  LOP3.LUT R13, R0, 0x3, RZ, 0xc0, !PT ;  /* 0x00000003000d7812 */ /* 0x000fe400078ec0ff */
[----:B------:R-:W-:Y:S01]  /*05b0*/  ISETP.GT.U32.AND P0, PT, R10, -0x4, PT ;  /* 0xfffffffc0a00780c */ /* 0x000fe20003f04070 */
[----:B------:R-:W-:Y:S01]  /*05c0*/  IMAD.MOV.U32 R10, RZ, RZ, RZ ;  /* 0x000000ffff0a7224 */ /* 0x000fe200078e00ff */
[----:B------:R-:W-:-:S11]  /*05d0*/  MOV R12, RZ ;  /* 0x000000ff000c7202 */ /* 0x000fd60000000f00 */
[----:B------:R-:W-:Y:S05]  /*05e0*/  @P0 BRA `(.L_x_1) ;  /* 0x0000000c008c0947 */ /* 0x000fea0003800000 */
[----:B------:R-:W0:Y:S01]  /*05f0*/  LDC R18, c[0x0][0x390] ;  /* 0x0000e400ff127b82 */ /* 0x000e220000000800 */
[--C-:B------:R-:W-:Y:S01]  /*0600*/  IADD3 R19, PT, PT, R19, -R0, R13.reuse ;  /* 0x8000000013137210 */ /* 0x100fe20007ffe00d */
[----:B------:R-:W-:Y:S01]  /*0610*/  IMAD.IADD R12, R16, 0x1, -R13 ;  /* 0x00000001100c7824 */ /* 0x000fe200078e0a0d */
[----:B------:R-:W-:Y:S01]  /*0620*/  MOV R20, 0x1 ;  /* 0x0000000100147802 */ /* 0x000fe20000000f00 */
[----:B------:R-:W-:Y:S02]  /*0630*/  VIADD R21, R5, 0x4 ;  /* 0x0000000405157836 */ /* 0x000fe40000000000 */
[----:B------:R-:W-:Y:S02]  /*0640*/  IMAD.MOV.U32 R10, RZ, RZ, RZ ;  /* 0x000000ffff0a7224 */ /* 0x000fe400078e00ff */
[----:B------:R-:W1:Y:S05]  /*0650*/  LDC.64 R14, c[0x0][0x380] ;  /* 0x0000e000ff0e7b82 */ /* 0x000e6a0000000a00 */
.L_x_14:
[----:B0-----:R-:W-:Y:S01]  /*0660*/  IMAD.MOV.U32 R0, RZ, RZ, R18 ;  /* 0x000000ffff007224 */ /* 0x001fe200078e0012 */
[C---:B------:R-:W-:Y:S01]  /*0670*/  IADD3 R17, PT, PT, R21.reuse, -0x3, RZ ;  /* 0xfffffffd15117810 */ /* 0x040fe20007ffe0ff */
[----:B------:R-:W-:Y:S01]  /*0680*/  VIADD R23, R21, 0xfffffffe ;  /* 0xfffffffe15177836 */ /* 0x000fe20000000000 */
[----:B------:R-:W-:Y:S01]  /*0690*/  BSSY.RECONVERGENT B0, `(.L_x_2) ;  /* 0x0000011000007945 */ /* 0x000fe20003800200 */
[----:B------:R-:W-:Y:S01]  /*06a0*/  VIADD R16, R20, 0x1 ;  /* 0x0000000114107836 */ /* 0x000fe20000000000 */
[-C--:B------:R-:W-:Y:S02]  /*06b0*/  ISETP.GE.AND P1, PT, R17, R0.reuse, PT ;  /* 0x000000001100720c */ /* 0x080fe40003f26270 */
[-C--:B------:R-:W-:Y:S02]  /*06c0*/  ISETP.GE.AND P0, PT, R11, R0.reuse, PT ;  /* 0x000000000b00720c */ /* 0x080fe40003f06270 */
[----:B------:R-:W-:Y:S02]  /*06d0*/  ISETP.GE.AND P2, PT, R23, R0, PT ;  /* 0x000000001700720c */ /* 0x000fe40003f46270 */
[----:B------:R-:W-:-:S07]  /*06e0*/  ISETP.NE.OR P0, PT, R16, 0x401, P0 ;  /* 0x000004011000780c */ /* 0x000fce0000705670 */
[----:B------:R-:W-:Y:S06]  /*06f0*/  @P1 BRA `(.L_x_3) ;  /* 0x0000000000281947 */ /* 0x000fec0003800000 */
[----:B------:R-:W-:-:S05]  /*0700*/  IMAD R20, R20, 0xc, R9 ;  /* 0x0000000c14147824 */ /* 0x000fca00078e0209 */
[----:B------:R-:W0:Y:S04]  /*0710*/  LDS R22, [R20+0x4] ;  /* 0x0000040014167984 */ /* 0x000e280000000800 */
[----:B------:R-:W2:Y:S04]  /*0720*/  LDS R17, [R20] ;  /* 0x0000000014117984 */ /* 0x000ea80000000800 */
[----:B------:R-:W3:Y:S01]  /*0730*/  LDS R23, [R20+0x8] ;  /* 0x0000080014177984 */ /* 0x000ee20000000800 */
[----:B0----5:R-:W-:-:S04]  /*0740*/  ISETP.NE.AND P1, PT, R7, R22, PT ;  /* 0x000000160700720c */ /* 0x021fc80003f25270 */
[----:B--2---:R-:W-:Y:S02]  /*0750*/  ISETP.EQ.AND P1, PT, R6, R17, !P1 ;  /* 0x000000110600720c */ /* 0x004fe40004f22270 */
[----:B------:R-:W-:Y:S02]  /*0760*/  IADD3 R17, PT, PT, R10, 0x1, RZ ;  /* 0x000000010a117810 */ /* 0x000fe40007ffe0ff */
[----:B---3--:R-:W-:-:S13]  /*0770*/  ISETP.EQ.AND P1, PT, R8, R23, P1 ;  /* 0x000000170800720c */ /* 0x008fda0000f22270 */
[----:B------:R-:W-:-:S04]  /*0780*/  @!P1 IMAD.MOV R17, RZ, RZ, R10 ;  /* 0x000000ffff119224 */ /* 0x000fc800078e020a */
[----:B------:R-:W-:-:S07]  /*0790*/  IMAD.MOV.U32 R10, RZ, RZ, R17 ;  /* 0x000000ffff0a7224 */ /* 0x000fce00078e0011 */
.L_x_3:
[----:B------:R-:W-:Y:S05]  /*07a0*/  BSYNC.RECONVERGENT B0 ;  /* 0x0000000000007941 */ /* 0x000fea0003800200 */
.L_x_2:
[----:B------:R-:W-:Y:S05]  /*07b0*/  @P0 BRA `(.L_x_4) ;  /* 0x00000000008c0947 */ /* 0x000fea0003800000 */
[----:B------:R-:W0:Y:S01]  /*07c0*/  I2F.U32.RP R20, R0 ;  /* 0x0000000000147306 */ /* 0x000e220000209000 */
[----:B------:R-:W-:Y:S01]  /*07d0*/  IMAD.MOV.U32 R16, RZ, RZ, RZ ;  /* 0x000000ffff107224 */ /* 0x000fe200078e00ff */
[----:B------:R-:W-:Y:S01]  /*07e0*/  BAR.SYNC.DEFER_BLOCKING 0x0 ;  /* 0x0000000000007b1d */ /* 0x000fe20000010000 */
[----:B------:R-:W-:-:S05]  /*07f0*/  ISETP.NE.U32.AND P1, PT, R0, RZ, PT ;  /* 0x000000ff0000720c */ /* 0x000fca0003f25070 */
[----:B0-----:R-:W0:Y:S01]  /*0800*/  MUFU.RCP R20, R20 ;  /* 0x0000001400147308 */ /* 0x001e220000001000 */
[----:B------:R-:W-:Y:S01]  /*0810*/  LDS R24, [R9+0x3008] ;  /* 0x0030080009187984 */ /* 0x000fe20000000800 */
[----:B0-----:R-:W-:-:S03]  /*0820*/  IADD3 R22, PT, PT, R20, 0xffffffe, RZ ;  /* 0x0ffffffe14167810 */ /* 0x001fc60007ffe0ff */
[----:B------:R-:W0:Y:S03]  /*0830*/  LDS R20, [R9+0x3000] ;  /* 0x0030000009147984 */ /* 0x000e260000000800 */
[----:B------:R2:W3:Y:S02]  /*0840*/  F2I.FTZ.U32.TRUNC.NTZ R17, R22 ;  /* 0x0000001600117305 */ /* 0x0004e4000021f000 */
[----:B--2---:R-:W2:Y:S01]  /*0850*/  LDS R22, [R9+0x3004] ;  /* 0x0030040009167984 */ /* 0x004ea20000000800 */
[----:B---3--:R-:W-:-:S04]  /*0860*/  IMAD.MOV R23, RZ, RZ, -R17 ;  /* 0x000000ffff177224 */ /* 0x008fc800078e0a11 */
[----:B------:R-:W-:-:S04]  /*0870*/  IMAD R23, R23, R0, RZ ;  /* 0x0000000017177224 */ /* 0x000fc800078e02ff */
[----:B------:R-:W-:Y:S01]  /*0880*/  IMAD.HI.U32 R16, R17, R23, R16 ;  /* 0x0000001711107227 */ /* 0x000fe200078e0010 */
[----:B------:R-:W-:-:S05]  /*0890*/  IADD3 R17, PT, PT, R11, R3, RZ ;  /* 0x000000030b117210 */ /* 0x000fca0007ffe0ff */
[----:B------:R-:W-:-:S04]  /*08a0*/  IMAD.HI.U32 R16, R16, R17, RZ ;  /* 0x0000001110107227 */ /* 0x000fc800078e00ff */
[----:B------:R-:W-:-:S04]  /*08b0*/  IMAD.MOV R16, RZ, RZ, -R16 ;  /* 0x000000ffff107224 */ /* 0x000fc800078e0a10 */
[----:B------:R-:W-:-:S05]  /*08c0*/  IMAD R17, R0, R16, R17 ;  /* 0x0000001000117224 */ /* 0x000fca00078e0211 */
[----:B------:R-:W-:-:S13]  /*08d0*/  ISETP.GE.U32.AND P0, PT, R17, R0, PT ;  /* 0x000000001100720c */ /* 0x000fda0003f06070 */
[----:B------:R-:W-:-:S05]  /*08e0*/  @P0 IMAD.IADD R17, R17, 0x1, -R0 ;  /* 0x0000000111110824 */ /* 0x000fca00078e0a00 */
[----:B------:R-:W-:-:S13]  /*08f0*/  ISETP.GE.U32.AND P0, PT, R17, R0, PT ;  /* 0x000000001100720c */ /* 0x000fda0003f06070 */
[-C--:B------:R-:W-:Y:S02]  /*0900*/  @P0 IADD3 R17, PT, PT, R17, -R0.reuse, RZ ;  /* 0x8000000011110210 */ /* 0x080fe40007ffe0ff */
[----:B------:R-:W-:-:S05]  /*0910*/  @!P1 LOP3.LUT R17, RZ, R0, RZ, 0x33, !PT ;  /* 0x00000000ff119212 */ /* 0x000fca00078e33ff */
[----:B-1----:R-:W-:-:S05]  /*0920*/  IMAD.WIDE.U32 R16, R17, 0xc, R14 ;  /* 0x0000000c11107825 */ /* 0x002fca00078e000e */
[----:B------:R-:W3:Y:S04]  /*0930*/  LDG.E R26, desc[UR6][R16.64] ;  /* 0x00000006101a7981 */ /* 0x000ee8000c1e1900 */
[----:B------:R-:W4:Y:S04]  /*0940*/  LDG.E R28, desc[UR6][R16.64+0x4] ;  /* 0x00000406101c7981 */ /* 0x000f28000c1e1900 */
[----:B------:R1:W4:Y:S01]  /*0950*/  LDG.E R23, desc[UR6][R16.64+0x8] ;  /* 0x0000080610177981 */ /* 0x000322000c1e1900 */
[----:B------:R-:W-:-:S03]  /*0960*/  VIADD R11, R11, 0x400 ;  /* 0x000004000b0b7836 */ /* 0x000fc60000000000 */
[----:B0-----:R0:W-:Y:S04]  /*0970*/  STS [R9], R20 ;  /* 0x0000001409007388 */ /* 0x0011e80000000800 */
[----:B--2---:R0:W-:Y:S01]  /*0980*/  STS [R9+0x4], R22 ;  /* 0x0000041609007388 */ /* 0x0041e20000000800 */
[----:B-1----:R-:W-:-:S03]  /*0990*/  IMAD.MOV.U32 R16, RZ, RZ, 0x1 ;  /* 0x00000001ff107424 */ /* 0x002fc600078e00ff */
[----:B------:R0:W-:Y:S04]  /*09a0*/  STS [R9+0x8], R24 ;  /* 0x0000081809007388 */ /* 0x0001e80000000800 */
[----:B---3--:R0:W-:Y:S04]  /*09b0*/  STS [R9+0x3000], R26 ;  /* 0x0030001a09007388 */ /* 0x0081e80000000800 */
[----:B----4-:R0:W-:Y:S04]  /*09c0*/  STS [R9+0x3004], R28 ;  /* 0x0030041c09007388 */ /* 0x0101e80000000800 */
[----:B------:R0:W-:Y:S01]  /*09d0*/  STS [R9+0x3008], R23 ;  /* 0x0030081709007388 */ /* 0x0001e20000000800 */
[----:B------:R-:W-:Y:S06]  /*09e0*/  BAR.SYNC.DEFER_BLOCKING 0x0 ;  /* 0x0000000000007b1d */ /* 0x000fec0000010000 */
.L_x_4:
[----:B------:R-:W-:Y:S04]  /*09f0*/  BSSY.RECONVERGENT B0, `(.L_x_5) ;  /* 0x000000c000007945 */ /* 0x000fe80003800200 */
[----:B------:R-:W-:Y:S05]  /*0a00*/  @P2 BRA `(.L_x_6) ;  /* 0x0000000000282947 */ /* 0x000fea0003800000 */
[----:B------:R-:W-:-:S05]  /*0a10*/  IMAD R17, R16, 0xc, R9 ;  /* 0x0000000c10117824 */ /* 0x000fca00078e0209 */
[----:B0-----:R-:W0:Y:S04]  /*0a20*/  LDS R20, [R17+0x4] ;  /* 0x0000040011147984 */ /* 0x001e280000000800 */
[----:B------:R-:W2:Y:S04]  /*0a30*/  LDS R23, [R17] ;  /* 0x0000000011177984 */ /* 0x000ea80000000800 */
[----:B------:R-:W3:Y:S01]  /*0a40*/  LDS R25, [R17+0x8] ;  /* 0x0000080011197984 */ /* 0x000ee20000000800 */
[----:B0----5:R-:W-:Y:S02]  /*0a50*/  ISETP.NE.AND P0, PT, R7, R20, PT ;  /* 0x000000140700720c */ /* 0x021fe40003f05270 */
[----:B------:R-:W-:-:S02]  /*0a60*/  IADD3 R20, PT, PT, R10, 0x1, RZ ;  /* 0x000000010a147810 */ /* 0x000fc40007ffe0ff */
[----:B--2---:R-:W-:-:S04]  /*0a70*/  ISETP.EQ.AND P0, PT, R6, R23, !P0 ;  /* 0x000000170600720c */ /* 0x004fc80004702270 */
[----:B---3--:R-:W-:-:S13]  /*0a80*/  ISETP.EQ.AND P0, PT, R8, R25, P0 ;  /* 0x000000190800720c */ /* 0x008fda0000702270 */
[----:B------:R-:W-:-:S04]  /*0a90*/  @!P0 IMAD.MOV R20, RZ, RZ, R10 ;  /* 0x000000ffff148224 */ /* 0x000fc800078e020a */
[----:B------:R-:W-:-:S07]  /*0aa0*/  IMAD.MOV.U32 R10, RZ, RZ, R20 ;  /* 0x000000ffff0a7224 */ /* 0x000fce00078e0014 */
.L_x_6:
[----:B------:R-:W-:Y:S05]  /*0ab0*/  BSYNC.RECONVERGENT B0 ;  /* 0x0000000000007941 */ /* 0x000fea0003800200 */
.L_x_5:
[----:B------:R-:W-:Y:S01]  /*0ac0*/  IADD3 R16, PT, PT, R16, 0x1, RZ ;  /* 0x0000000110107810 */ /* 0x000fe20007ffe0ff */
[----:B------:R-:W-:Y:S01]  /*0ad0*/  VIADD R17, R21, 0xffffffff ;  /* 0xffffffff15117836 */ /* 0x000fe20000000000 */
[----:B------:R-:W-:-:S04]  /*0ae0*/  ISETP.GE.AND P0, PT, R11, R0, PT ;  /* 0x000000000b00720c */ /* 0x000fc80003f06270 */
[----:B------:R-:W-:Y:S02]  /*0af0*/  ISETP.NE.OR P0, PT, R16, 0x401, P0 ;  /* 0x000004011000780c */ /* 0x000fe40000705670 */
[----:B------:R-:W-:-:S11]  /*0b00*/  ISETP.GE.AND P1, PT, R17, R0, PT ;  /* 0x000000001100720c */ /* 0x000fd60003f26270 */
[----:B------:R-:W-:Y:S05]  /*0b10*/  @P0 BRA `(.L_x_7) ;  /* 0x00000000008c0947 */ /* 0x000fea0003800000 */
[----:B0-----:R-:W0:Y:S01]  /*0b20*/  I2F.U32.RP R20, R0 ;  /* 0x0000000000147306 */ /* 0x001e220000209000 */
[----:B------:R-:W-:Y:S01]  /*0b30*/  BAR.SYNC.DEFER_BLOCKING 0x0 ;  /* 0x0000000000007b1d */ /* 0x000fe20000010000 */
[----:B------:R-:W-:-:S06]  /*0b40*/  ISETP.NE.U32.AND P2, PT, R0, RZ, PT ;  /* 0x000000ff0000720c */ /* 0x000fcc0003f45070 */
[----:B0-----:R-:W0:Y:S01]  /*0b50*/  MUFU.RCP R20, R20 ;  /* 0x0000001400147308 */ /* 0x001e220000001000 */
[----:B------:R-:W-:Y:S01]  /*0b60*/  LDS R24, [R9+0x3008] ;  /* 0x0030080009187984 */ /* 0x000fe20000000800 */
[----:B0-----:R-:W-:-:S03]  /*0b70*/  VIADD R16, R20, 0xffffffe ;  /* 0x0ffffffe14107836 */ /* 0x001fc60000000000 */
[----:B------:R-:W0:Y:S03]  /*0b80*/  LDS R20, [R9+0x3000] ;  /* 0x0030000009147984 */ /* 0x000e260000000800 */
[----:B------:R2:W3:Y:S02]  /*0b90*/  F2I.FTZ.U32.TRUNC.NTZ R17, R16 ;  /* 0x0000001000117305 */ /* 0x0004e4000021f000 */
[----:B--2---:R-:W-:Y:S01]  /*0ba0*/  IMAD.MOV.U32 R16, RZ, RZ, RZ ;  /* 0x000000ffff107224 */ /* 0x004fe200078e00ff */
[----:B---3--:R-:W-:-:S05]  /*0bb0*/  IADD3 R23, PT, PT, RZ, -R17, RZ ;  /* 0x80000011ff177210 */ /* 0x008fca0007ffe0ff */
[----:B------:R-:W-:-:S04]  /*0bc0*/  IMAD R23, R23, R0, RZ ;  /* 0x0000000017177224 */ /* 0x000fc800078e02ff */
[----:B------:R-:W-:-:S04]  /*0bd0*/  IMAD.HI.U32 R22, R17, R23, R16 ;  /* 0x0000001711167227 */ /* 0x000fc800078e0010 */
[----:B------:R-:W-:-:S04]  /*0be0*/  IMAD.IADD R17, R11, 0x1, R3 ;  /* 0x000000010b117824 */ /* 0x000fc800078e0203 */
[----:B------:R-:W-:-:S05]  /*0bf0*/  IMAD.HI.U32 R22, R22, R17, RZ ;  /* 0x0000001116167227 */ /* 0x000fca00078e00ff */
[----:B------:R-:W-:-:S05]  /*0c00*/  IADD3 R22, PT, PT, -R22, RZ, RZ ;  /* 0x000000ff16167210 */ /* 0x000fca0007ffe1ff */
[----:B------:R-:W-:Y:S02]  /*0c10*/  IMAD R17, R0, R22, R17 ;  /* 0x0000001600117224 */ /* 0x000fe400078e0211 */
[----:B------:R-:W2:Y:S03]  /*0c20*/  LDS R22, [R9+0x3004] ;  /* 0x0030040009167984 */ /* 0x000ea60000000800 */
[----:B------:R-:W-:-:S13]  /*0c30*/  ISETP.GE.U32.AND P0, PT, R17, R0, PT ;  /* 0x000000001100720c */ /* 0x000fda0003f06070 */
[----:B------:R-:W-:-:S05]  /*0c40*/  @P0 IMAD.IADD R17, R17, 0x1, -R0 ;  /* 0x0000000111110824 */ /* 0x000fca00078e0a00 */
[----:B------:R-:W-:-:S13]  /*0c50*/  ISETP.GE.U32.AND P0, PT, R17, R0, PT ;  /* 0x000000001100720c */ /* 0x000fda0003f06070 */
[----:B------:R-:W-:Y:S01]  /*0c60*/  @P0 IMAD.IADD R17, R17, 0x1, -R0 ;  /* 0x0000000111110824 */ /* 0x000fe200078e0a00 */
        /* <DEDUP_REMOVED lines=8> */
[----:B-1----:R-:W-:-:S03]  /*0cf0*/  HFMA2 R16, -RZ, RZ, 0, 5.9604644775390625e-08 ;  /* 0x00000001ff107431 */ /* 0x002fc600000001ff */
[----:B------:R0:W-:Y:S04]  /*0d00*/  STS [R9+0x8], R24 ;  /* 0x0000081809007388 */ /* 0x0001e80000000800 */
[----:B---3--:R0:W-:Y:S04]  /*0d10*/  STS [R9+0x3000], R26 ;  /* 0x0030001a09007388 */ /* 0x0081e80000000800 */
[----:B----4-:R0:W-:Y:S04]  /*0d20*/  STS [R9+0x3004], R28 ;  /* 0x0030041c09007388 */ /* 0x0101e80000000800 */
[----:B------:R0:W-:Y:S01]  /*0d30*/  STS [R9+0x3008], R23 ;  /* 0x0030081709007388 */ /* 0x0001e20000000800 */
[----:B------:R-:W-:Y:S06]  /*0d40*/  BAR.SYNC.DEFER_BLOCKING 0x0 ;  /* 0x0000000000007b1d */ /* 0x000fec0000010000 */
.L_x_7:
[----:B------:R-:W-:Y:S04]  /*0d50*/  BSSY.RECONVERGENT B0, `(.L_x_8) ;  /* 0x000000c000007945 */ /* 0x000fe80003800200 */
[----:B------:R-:W-:Y:S05]  /*0d60*/  @P1 BRA `(.L_x_9) ;  /* 0x0000000000281947 */ /* 0x000fea0003800000 */
[----:B------:R-:W-:-:S05]  /*0d70*/  IMAD R17, R16, 0xc, R9 ;  /* 0x0000000c10117824 */ /* 0x000fca00078e0209 */
[----:B0-----:R-:W0:Y:S04]  /*0d80*/  LDS R20, [R17+0x4] ;  /* 0x0000040011147984 */ /* 0x001e280000000800 */
[----:B------:R-:W2:Y:S04]  /*0d90*/  LDS R23, [R17] ;  /* 0x0000000011177984 */ /* 0x000ea80000000800 */
[----:B------:R-:W3:Y:S01]  /*0da0*/  LDS R25, [R17+0x8] ;  /* 0x0000080011197984 */ /* 0x000ee20000000800 */
[----:B0----5:R-:W-:Y:S01]  /*0db0*/  ISETP.NE.AND P0, PT, R7, R20, PT ;  /* 0x000000140700720c */ /* 0x021fe20003f05270 */
[----:B------:R-:W-:-:S03]  /*0dc0*/  VIADD R20, R10, 0x1 ;  /* 0x000000010a147836 */ /* 0x000fc60000000000 */
[----:B--2---:R-:W-:-:S04]  /*0dd0*/  ISETP.EQ.AND P0, PT, R6, R23, !P0 ;  /* 0x000000170600720c */ /* 0x004fc80004702270 */
[----:B---3--:R-:W-:-:S13]  /*0de0*/  ISETP.EQ.AND P0, PT, R8, R25, P0 ;  /* 0x000000190800720c */ /* 0x008fda0000702270 */
[----:B------:R-:W-:-:S05]  /*0df0*/  @!P0 IADD3 R20, PT, PT, R10, RZ, RZ ;  /* 0x000000ff0a148210 */ /* 0x000fca0007ffe0ff */
[----:B------:R-:W-:-:S07]  /*0e00*/  IMAD.MOV.U32 R10, RZ, RZ, R20 ;  /* 0x000000ffff0a7224 */ /* 0x000fce00078e0014 */
.L_x_9:
[----:B------:R-:W-:Y:S05]  /*0e10*/  BSYNC.RECONVERGENT B0 ;  /* 0x0000000000007941 */ /* 0x000fea0003800200 */
.L_x_8:
[----:B------:R-:W-:Y:S01]  /*0e20*/  VIADD R16, R16, 0x1 ;  /* 0x0000000110107836 */ /* 0x000fe20000000000 */
[-C--:B------:R-:W-:Y:S02]  /*0e30*/  ISETP.GE.AND P0, PT, R11, R0.reuse, PT ;  /* 0x000000000b00720c */ /* 0x080fe40003f06270 */
[----:B------:R-:W-:Y:S02]  /*0e40*/  ISETP.GE.AND P1, PT, R21, R0, PT ;  /* 0x000000001500720c */ /* 0x000fe40003f26270 */
[----:B------:R-:W-:Y:S02]  /*0e50*/  ISETP.NE.OR P0, PT, R16, 0x401, P0 ;  /* 0x000004011000780c */ /* 0x000fe40000705670 */
[----:B------:R-:W-:-:S11]  /*0e60*/  IADD3 R19, PT, PT, R19, 0x4, RZ ;  /* 0x0000000413137810 */ /* 0x000fd60007ffe0ff */
        /* <DEDUP_REMOVED lines=9> */
[----:B--2---:R-:W-:Y:S01]  /*0f00*/  MOV R16, RZ ;  /* 0x000000ff00107202 */ /* 0x004fe20000000f00 */
[----:B---3--:R-:W-:-:S04]  /*0f10*/  IMAD.MOV R23, RZ, RZ, -R17 ;  /* 0x000000ffff177224 */ /* 0x008fc800078e0a11 */
[----:B------:R-:W-:-:S04]  /*0f20*/  IMAD R23, R23, R0, RZ ;  /* 0x0000000017177224 */ /* 0x000fc800078e02ff */
[----:B------:R-:W-:-:S04]  /*0f30*/  IMAD.HI.U32 R22, R17, R23, R16 ;  /* 0x0000001711167227 */ /* 0x000fc800078e0010 */
[----:B------:R-:W-:-:S04]  /*0f40*/  IMAD.IADD R17, R11, 0x1, R3 ;  /* 0x000000010b117824 */ /* 0x000fc800078e0203 */
[----:B------:R-:W-:-:S04]  /*0f50*/  IMAD.HI.U32 R22, R22, R17, RZ ;  /* 0x0000001116167227 */ /* 0x000fc800078e00ff */
[----:B------:R-:W-:-:S04]  /*0f60*/  IMAD.MOV R22, RZ, RZ, -R22 ;  /* 0x000000ffff167224 */ /* 0x000fc800078e0a16 */
[----:B------:R-:W-:Y:S02]  /*0f70*/  IMAD R17, R0, R22, R17 ;  /* 0x0000001600117224 */ /* 0x000fe400078e0211 */
[----:B------:R-:W2:Y:S03]  /*0f80*/  LDS R22, [R9+0x3004] ;  /* 0x0030040009167984 */ /* 0x000ea60000000800 */
[----:B------:R-:W-:-:S13]  /*0f90*/  ISETP.GE.U32.AND P0, PT, R17, R0, PT ;  /* 0x000000001100720c */ /* 0x000fda0003f06070 */
[----:B------:R-:W-:-:S04]  /*0fa0*/  @P0 IADD3 R17, PT, PT, R17, -R0, RZ ;  /* 0x8000000011110210 */ /* 0x000fc80007ffe0ff */
[----:B------:R-:W-:-:S13]  /*0fb0*/  ISETP.GE.U32.AND P0, PT, R17, R0, PT ;  /* 0x000000001100720c */ /* 0x000fda0003f06070 */
[----:B------:R-:W-:Y:S01]  /*0fc0*/  @P0 IMAD.IADD R17, R17, 0x1, -R0 ;  /* 0x0000000111110824 */ /* 0x000fe200078e0a00 */
[----:B------:R-:W-:-:S05]  /*0fd0*/  @!P2 LOP3.LUT R17, RZ, R0, RZ, 0x33, !PT ;  /* 0x00000000ff11a212 */ /* 0x000fca00078e33ff */
[----:B-1----:R-:W-:-:S05]  /*0fe0*/  IMAD.WIDE.U32 R16, R17, 0xc, R14 ;  /* 0x0000000c11107825 */ /* 0x002fca00078e000e */
[----:B------:R-:W3:Y:S04]  /*0ff0*/  LDG.E R26, desc[UR6][R16.64] ;  /* 0x00000006101a7981 */ /* 0x000ee8000c1e1900 */
[----:B------:R-:W4:Y:S04]  /*1000*/  LDG.E R28, desc[UR6][R16.64+0x4] ;  /* 0x00000406101c7981 */ /* 0x000f28000c1e1900 */
[----:B------:R1:W4:Y:S01]  /*1010*/  LDG.E R23, desc[UR6][R16.64+0x8] ;  /* 0x0000080610177981 */ /* 0x000322000c1e1900 */
[----:B------:R-:W-:-:S03]  /*1020*/  IADD3 R11, PT, PT, R11, 0x400, RZ ;  /* 0x000004000b0b7810 */ /* 0x000fc60007ffe0ff */
        /* <DEDUP_REMOVED lines=8> */
.L_x_10:
        /* <DEDUP_REMOVED lines=10> */
[----:B------:R-:W-:-:S05]  /*1150*/  @!P0 IMAD.MOV R20, RZ, RZ, R10 ;  /* 0x000000ffff148224 */ /* 0x000fca00078e020a */
[----:B------:R-:W-:-:S07]  /*1160*/  MOV R10, R20 ;  /* 0x00000014000a7202 */ /* 0x000fce0000000f00 */
.L_x_12:
[----:B------:R-:W-:Y:S05]  /*1170*/  BSYNC.RECONVERGENT B0 ;  /* 0x0000000000007941 */ /* 0x000fea0003800200 */
.L_x_11:
[----:B0-----:R-:W-:Y:S01]  /*1180*/  VIADD R20, R16, 0x1 ;  /* 0x0000000110147836 */ /* 0x001fe20000000000 */
[----:B------:R-:W-:Y:S02]  /*1190*/  ISETP.GE.AND P0, PT, R11, R0, PT ;  /* 0x000000000b00720c */ /* 0x000fe40003f06270 */
[----:B------:R-:W-:Y:S02]  /*11a0*/  ISETP.NE.AND P1, PT, R19, RZ, PT ;  /* 0x000000ff1300720c */ /* 0x000fe40003f25270 */
[----:B------:R-:W-:-:S13]  /*11b0*/  ISETP.NE.OR P0, PT, R20, 0x401, P0 ;  /* 0x000004011400780c */ /* 0x000fda0000705670 */
[----:B------:R-:W-:Y:S05]  /*11c0*/  @P0 BRA `(.L_x_13) ;  /* 0x00000000008c0947 */ /* 0x000fea0003800000 */
[----:B------:R-:W0:Y:S01]  /*11d0*/  I2F.U32.RP R20, R0 ;  /* 0x0000000000147306 */ /* 0x000e220000209000 */
[----:B------:R-:W-:Y:S01]  /*11e0*/  BAR.SYNC.DEFER_BLOCKING 0x0 ;  /* 0x0000000000007b1d */ /* 0x000fe20000010000 */
[----:B------:R-:W-:-:S06]  /*11f0*/  ISETP.NE.U32.AND P2, PT, R0, RZ, PT ;  /* 0x000000ff0000720c */ /* 0x000fcc0003f45070 */
[----:B0-----:R-:W0:Y:S01]  /*1200*/  MUFU.RCP R20, R20 ;  /* 0x0000001400147308 */ /* 0x001e220000001000 */
[----:B------:R-:W-:Y:S04]  /*1210*/  LDS R24, [R9+0x3004] ;  /* 0x0030040009187984 */ /* 0x000fe80000000800 */
[----:B------:R-:W-:Y:S01]  /*1220*/  LDS R26, [R9+0x3008] ;  /* 0x00300800091a7984 */ /* 0x000fe20000000800 */
[----:B0-----:R-:W-:-:S04]  /*1230*/  VIADD R16, R20, 0xffffffe ;  /* 0x0ffffffe14107836 */ /* 0x001fc80000000000 */
[----:B------:R0:W2:Y:S02]  /*1240*/  F2I.FTZ.U32.TRUNC.NTZ R17, R16 ;  /* 0x0000001000117305 */ /* 0x0000a4000021f000 */
[----:B0-----:R-:W-:Y:S01]  /*1250*/  IMAD.MOV.U32 R16, RZ, RZ, RZ ;  /* 0x000000ffff107224 */ /* 0x001fe200078e00ff */
[----:B--2---:R-:W-:-:S05]  /*1260*/  IADD3 R23, PT, PT, RZ, -R17, RZ ;  /* 0x80000011ff177210 */ /* 0x004fca0007ffe0ff */
[----:B------:R-:W-:-:S04]  /*1270*/  IMAD R23, R23, R0, RZ ;  /* 0x0000000017177224 */ /* 0x000fc800078e02ff */
[----:B------:R-:W-:-:S04]  /*1280*/  IMAD.HI.U32 R22, R17, R23, R16 ;  /* 0x0000001711167227 */ /* 0x000fc800078e0010 */
[----:B------:R-:W-:-:S04]  /*1290*/  IMAD.IADD R17, R11, 0x1, R3 ;  /* 0x000000010b117824 */ /* 0x000fc800078e0203 */
[----:B------:R-:W-:-:S05]  /*12a0*/  IMAD.HI.U32 R22, R22, R17, RZ ;  /* 0x0000001116167227 */ /* 0x000fca00078e00ff */
[----:B------:R-:W-:-:S05]  /*12b0*/  IADD3 R22, PT, PT, -R22, RZ, RZ ;  /* 0x000000ff16167210 */ /* 0x000fca0007ffe1ff */
[----:B------:R-:W-:Y:S02]  /*12c0*/  IMAD R17, R0, R22, R17 ;  /* 0x0000001600117224 */ /* 0x000fe400078e0211 */
[----:B------:R-:W0:Y:S03]  /*12d0*/  LDS R22, [R9+0x3000] ;  /* 0x0030000009167984 */ /* 0x000e260000000800 */
[----:B------:R-:W-:-:S13]  /*12e0*/  ISETP.GE.U32.AND P0, PT, R17, R0, PT ;  /* 0x000000001100720c */ /* 0x000fda0003f06070 */
[----:B------:R-:W-:-:S05]  /*12f0*/  @P0 IMAD.IADD R17, R17, 0x1, -R0 ;  /* 0x0000000111110824 */ /* 0x000fca00078e0a00 */
[----:B------:R-:W-:-:S13]  /*1300*/  ISETP.GE.U32.AND P0, PT, R17, R0, PT ;  /* 0x000000001100720c */ /* 0x000fda0003f06070 */
[----:B------:R-:W-:Y:S01]  /*1310*/  @P0 IMAD.IADD R17, R17, 0x1, -R0 ;  /* 0x0000000111110824 */ /* 0x000fe200078e0a00 */
[----:B------:R-:W-:-:S05]  /*1320*/  @!P2 LOP3.LUT R17, RZ, R0, RZ, 0x33, !PT ;  /* 0x00000000ff11a212 */ /* 0x000fca00078e33ff */
[----:B-1----:R-:W-:-:S05]  /*1330*/  IMAD.WIDE.U32 R16, R17, 0xc, R14 ;  /* 0x0000000c11107825 */ /* 0x002fca00078e000e */
[----:B------:R-:W2:Y:S04]  /*1340*/  LDG.E R28, desc[UR6][R16.64] ;  /* 0x00000006101c7981 */ /* 0x000ea8000c1e1900 */
[----:B------:R-:W3:Y:S04]  /*1350*/  LDG.E R23, desc[UR6][R16.64+0x4] ;  /* 0x0000040610177981 */ /* 0x000ee8000c1e1900 */
[----:B------:R-:W4:Y:S01]  /*1360*/  LDG.E R25, desc[UR6][R16.64+0x8] ;  /* 0x0000080610197981 */ /* 0x000f22000c1e1900 */
[----:B------:R-:W-:Y:S02]  /*1370*/  HFMA2 R20, -RZ, RZ, 0, 5.9604644775390625e-08 ;  /* 0x00000001ff147431 */ /* 0x000fe400000001ff */
[----:B------:R-:W-:Y:S01]  /*1380*/  VIADD R11, R11, 0x400 ;  /* 0x000004000b0b7836 */ /* 0x000fe20000000000 */
[----:B0-----:R0:W-:Y:S04]  /*1390*/  STS [R9], R22 ;  /* 0x0000001609007388 */ /* 0x0011e80000000800 */
[----:B------:R0:W-:Y:S04]  /*13a0*/  STS [R9+0x4], R24 ;  /* 0x0000041809007388 */ /* 0x0001e80000000800 */
[----:B------:R0:W-:Y:S04]  /*13b0*/  STS [R9+0x8], R26 ;  /* 0x0000081a09007388 */ /* 0x0001e80000000800 */
[----:B--2---:R0:W-:Y:S04]  /*13c0*/  STS [R9+0x3000], R28 ;  /* 0x0030001c09007388 */ /* 0x0041e80000000800 */
[----:B---3--:R0:W-:Y:S04]  /*13d0*/  STS [R9+0x3004], R23 ;  /* 0x0030041709007388 */ /* 0x0081e80000000800 */
[----:B----4-:R0:W-:Y:S01]  /*13e0*/  STS [R9+0x3008], R25 ;  /* 0x0030081909007388 */ /* 0x0101e20000000800 */
[----:B------:R-:W-:Y:S06]  /*13f0*/  BAR.SYNC.DEFER_BLOCKING 0x0 ;  /* 0x0000000000007b1d */ /* 0x000fec0000010000 */
.L_x_13:
[----:B------:R-:W-:Y:S01]  /*1400*/  VIADD R21, R21, 0x4 ;  /* 0x0000000415157836 */ /* 0x000fe20000000000 */
[----:B------:R-:W-:Y:S06]  /*1410*/  @P1 BRA `(.L_x_14) ;  /* 0xfffffff000901947 */ /* 0x000fec000383ffff */
.L_x_1:
[----:B------:R-:W-:-:S13]  /*1420*/  ISETP.NE.AND P0, PT, R13, RZ, PT ;  /* 0x000000ff0d00720c */ /* 0x000fda0003f05270 */
[----:B------:R-:W-:Y:S05]  /*1430*/  @!P0 BRA `(.L_x_0) ;  /* 0x0000000000f48947 */ /* 0x000fea0003800000 */
[----:B------:R-:W2:Y:S01]  /*1440*/  LDC R0, c[0x0][0x390] ;  /* 0x0000e400ff007b82 */ /* 0x000ea20000000800 */
[----:B------:R-:W-:Y:S02]  /*1450*/  IADD3 R17, PT, PT, R4, R3, R12 ;  /* 0x0000000304117210 */ /* 0x000fe40007ffe00c */
[----:B------:R-:W-:-:S05]  /*1460*/  IADD3 R4, PT, PT, -R13, RZ, RZ ;  /* 0x000000ff0d047210 */ /* 0x000fca0007ffe1ff */
[----:B-1----:R-:W1:Y:S02]  /*1470*/  LDC.64 R14, c[0x0][0x380] ;  /* 0x0000e000ff0e7b82 */ /* 0x002e640000000a00 */
.L_x_18:
[----:B------:R-:W-:Y:S01]  /*1480*/  VIADD R17, R17, 0x1 ;  /* 0x0000000111117836 */ /* 0x000fe20000000000 */
[----:B------:R-:W-:Y:S01]  /*1490*/  BSSY.RECONVERGENT B0, `(.L_x_15) ;  /* 0x000000f000007945 */ /* 0x000fe20003800200 */
[-C--:B--2---:R-:W-:Y:S01]  /*14a0*/  ISETP.GE.AND P0, PT, R11, R0.reuse, PT ;  /* 0x000000000b00720c */ /* 0x084fe20003f06270 */
[----:B------:R-:W-:Y:S02]  /*14b0*/  VIADD R4, R4, 0x1 ;  /* 0x0000000104047836 */ /* 0x000fe40000000000 */
[----:B------:R-:W-:-:S13]  /*14c0*/  ISETP.GE.AND P1, PT, R17, R0, PT ;  /* 0x000000001100720c */ /* 0x000fda0003f26270 */
[----:B0-----:R-:W-:Y:S05]  /*14d0*/  @P1 BRA `(.L_x_16) ;  /* 0x0000000000281947 */ /* 0x001fea0003800000 */
[----:B------:R-:W-:-:S05]  /*14e0*/  IMAD R12, R20, 0xc, R9 ;  /* 0x0000000c140c7824 */ /* 0x000fca00078e0209 */
[----:B------:R-:W2:Y:S04]  /*14f0*/  LDS R16, [R12+0x4] ;  /* 0x000004000c107984 */ /* 0x000ea80000000800 */
[----:B------:R-:W3:Y:S04]  /*1500*/  LDS R13, [R12] ;  /* 0x000000000c0d7984 */ /* 0x000ee80000000800 */
[----:B------:R-:W4:Y:S01]  /*1510*/  LDS R19, [R12+0x8] ;  /* 0x000008000c137984 */ /* 0x000f220000000800 */
[----:B--2--5:R-:W-:-:S04]  /*1520*/  ISETP.NE.AND P1, PT, R7, R16, PT ;  /* 0x000000100700720c */ /* 0x024fc80003f25270 */
[----:B---3--:R-:W-:Y:S02]  /*1530*/  ISETP.EQ.AND P1, PT, R6, R13, !P1 ;  /* 0x0000000d0600720c */ /* 0x008fe40004f22270 */
[----:B------:R-:W-:Y:S02]  /*1540*/  IADD3 R13, PT, PT, R10, 0x1, RZ ;  /* 0x000000010a0d7810 */ /* 0x000fe40007ffe0ff */
[----:B----4-:R-:W-:-:S13]  /*1550*/  ISETP.EQ.AND P1, PT, R8, R19, P1 ;  /* 0x000000130800720c */ /* 0x010fda0000f22270 */
[----:B------:R-:W-:-:S04]  /*1560*/  @!P1 IMAD.MOV R13, RZ, RZ, R10 ;  /* 0x000000ffff0d9224 */ /* 0x000fc800078e020a */
[----:B------:R-:W-:-:S07]  /*1570*/  IMAD.MOV.U32 R10, RZ, RZ, R13 ;  /* 0x000000ffff0a7224 */ /* 0x000fce00078e000d */
.L_x_16:
[----:B------:R-:W-:Y:S05]  /*1580*/  BSYNC.RECONVERGENT B0 ;  /* 0x0000000000007941 */ /* 0x000fea0003800200 */
.L_x_15:
[----:B------:R-:W-:Y:S02]  /*1590*/  IADD3 R20, PT, PT, R20, 0x1, RZ ;  /* 0x0000000114147810 */ /* 0x000fe40007ffe0ff */
[----:B------:R-:W-:Y:S02]  /*15a0*/  ISETP.NE.AND P1, PT, R4, RZ, PT ;  /* 0x000000ff0400720c */ /* 0x000fe40003f25270 */
[----:B------:R-:W-:-:S13]  /*15b0*/  ISETP.NE.OR P0, PT, R20, 0x401, P0 ;  /* 0x000004011400780c */ /* 0x000fda0000705670 */
[----:B------:R-:W-:Y:S05]  /*15c0*/  @P0 BRA `(.L_x_17) ;  /* 0x00000000008c0947 */ /* 0x000fea0003800000 */
[----:B------:R-:W2:Y:S01]  /*15d0*/  I2F.U32.RP R16, R0 ;  /* 0x0000000000107306 */ /* 0x000ea20000209000 */
[----:B------:R-:W-:Y:S01]  /*15e0*/  BAR.SYNC.DEFER_BLOCKING 0x0 ;  /* 0x0000000000007b1d */ /* 0x000fe20000010000 */
[----:B------:R-:W-:-:S06]  /*15f0*/  ISETP.NE.U32.AND P2, PT, R0, RZ, PT ;  /* 0x000000ff0000720c */ /* 0x000fcc0003f45070 */
[----:B--2---:R-:W2:Y:S01]  /*1600*/  MUFU.RCP R16, R16 ;  /* 0x0000001000107308 */ /* 0x004ea20000001000 */
[----:B0-----:R-:W-:Y:S01]  /*1610*/  LDS R22, [R9+0x3008] ;  /* 0x0030080009167984 */ /* 0x001fe20000000800 */
[----:B--2---:R-:W-:-:S03]  /*1620*/  VIADD R12, R16, 0xffffffe ;  /* 0x0ffffffe100c7836 */ /* 0x004fc60000000000 */
        /* <DEDUP_REMOVED lines=19> */
[----:B------:R-:W4:Y:S01]  /*1760*/  LDG.E R28, desc[UR6][R12.64+0x8] ;  /* 0x000008060c1c7981 */ /* 0x000f22000c1e1900 */
[----:B------:R-:W-:Y:S01]  /*1770*/  IMAD.MOV.U32 R20, RZ, RZ, 0x1 ;  /* 0x00000001ff147424 */ /* 0x000fe200078e00ff */
[----:B------:R-:W-:-:S02]  /*1780*/  IADD3 R11, PT, PT, R11, 0x400, RZ ;  /* 0x000004000b0b7810 */ /* 0x000fc40007ffe0ff */
[----:B0-----:R0:W-:Y:S04]  /*1790*/  STS [R9], R16 ;  /* 0x0000001009007388 */ /* 0x0011e80000000800 */
[----:B--2---:R0:W-:Y:S04]  /*17a0*/  STS [R9+0x4], R18 ;  /* 0x0000041209007388 */ /* 0x0041e80000000800 */
[----:B------:R0:W-:Y:S04]  /*17b0*/  STS [R9+0x8], R22 ;  /* 0x0000081609007388 */ /* 0x0001e80000000800 */
[----:B---3--:R0:W-:Y:S04]  /*17c0*/  STS [R9+0x3000], R24 ;  /* 0x0030001809007388 */ /* 0x0081e80000000800 */
[----:B----4-:R0:W-:Y:S04]  /*17d0*/  STS [R9+0x3004], R26 ;  /* 0x0030041a09007388 */ /* 0x0101e80000000800 */
[----:B------:R0:W-:Y:S01]  /*17e0*/  STS [R9+0x3008], R28 ;  /* 0x0030081c09007388 */ /* 0x0001e20000000800 */
[----:B------:R-:W-:Y:S06]  /*17f0*/  BAR.SYNC.DEFER_BLOCKING 0x0 ;  /* 0x0000000000007b1d */ /* 0x000fec0000010000 */
.L_x_17:
[----:B------:R-:W-:Y:S05]  /*1800*/  @P1 BRA `(.L_x_18) ;  /* 0xfffffffc001c1947 */ /* 0x000fea000383ffff */
.L_x_0:
[----:B------:R-:W2:Y:S08]  /*1810*/  S2UR UR5, SR_CgaCtaId ;  /* 0x00000000000579c3 */ /* 0x000eb00000008800 */
[----:B------:R-:W-:Y:S01]  /*1820*/  BAR.SYNC.DEFER_BLOCKING 0x0 ;  /* 0x0000000000007b1d */ /* 0x000fe20000010000 */
[----:B------:R-:W-:Y:S02]  /*1830*/  ISETP.GE.AND P0, PT, R5, R0, PT ;  /* 0x000000000500720c */ /* 0x000fe40003f06270 */
[----:B------:R-:W-:-:S02]  /*1840*/  ISETP.GT.U32.AND P1, PT, R3, 0x1ff, PT ;  /* 0x000001ff0300780c */ /* 0x000fc40003f24070 */
[----:B------:R-:W-:Y:S01]  /*1850*/  SEL R5, R10, RZ, !P0 ;  /* 0x000000ff0a057207 */ /* 0x000fe20004000000 */
[----:B------:R-:W-:Y:S01]  /*1860*/  UMOV UR4, 0x400 ;  /* 0x0000040000047882 */ /* 0x000fe20000000000 */
[----:B------:R-:W-:Y:S01]  /*1870*/  ISETP.GT.U32.AND P0, PT, R3, 0xff, PT ;  /* 0x000000ff0300780c */ /* 0x000fe20003f04070 */
[----:B--2---:R-:W-:-:S06]  /*1880*/  ULEA UR4, UR5, UR4, 0x18 ;  /* 0x0000000405047291 */ /* 0x004fcc000f8ec0ff */
[----:B------:R-:W-:-:S05]  /*1890*/  LEA R0, R3, UR4, 0x2 ;  /* 0x0000000403007c11 */ /* 0x000fca000f8e10ff */
[----:B------:R-:W-:Y:S01]  /*18a0*/  STS [R0], R5 ;  /* 0x0000000500007388 */ /* 0x000fe20000000800 */
[----:B------:R-:W-:Y:S06]  /*18b0*/  BAR.SYNC.DEFER_BLOCKING 0x0 ;  /* 0x0000000000007b1d */ /* 0x000fec0000010000 */
[----:B------:R-:W-:Y:S04]  /*18c0*/  @!P1 LDS R4, [R0+0x800] ;  /* 0x0008000000049984 */ /* 0x000fe80000000800 */
[----:B-----5:R-:W2:Y:S02]  /*18d0*/  @!P1 LDS R7, [R0] ;  /* 0x0000000000079984 */ /* 0x020ea40000000800 */
[----:B--2---:R-:W-:-:S05]  /*18e0*/  @!P1 IMAD.IADD R7, R4, 0x1, R7 ;  /* 0x0000000104079824 */ /* 0x004fca00078e0207 */
[----:B------:R-:W-:Y:S01]  /*18f0*/  @!P1 STS [R0], R7 ;  /* 0x0000000700009388 */ /* 0x000fe20000000800 */
[----:B------:R-:W-:Y:S01]  /*1900*/  BAR.SYNC.DEFER_BLOCKING 0x0 ;  /* 0x0000000000007b1d */ /* 0x000fe20000010000 */
[----:B------:R-:W-:-:S05]  /*1910*/  ISETP.GT.U32.AND P1, PT, R3, 0x7f, PT ;  /* 0x0000007f0300780c */ /* 0x000fca0003f24070 */
[----:B------:R-:W-:Y:S04]  /*1920*/  @!P0 LDS R4, [R0+0x400] ;  /* 0x0004000000048984 */ /* 0x000fe80000000800 */
[----:B0-----:R-:W0:Y:S02]  /*1930*/  @!P0 LDS R9, [R0] ;  /* 0x0000000000098984 */ /* 0x001e240000000800 */
[----:B0-----:R-:W-:-:S05]  /*1940*/  @!P0 IMAD.IADD R9, R4, 0x1, R9 ;  /* 0x0000000104098824 */ /* 0x001fca00078e0209 */
[----:B------:R-:W-:Y:S01]  /*1950*/  @!P0 STS [R0], R9 ;  /* 0x0000000900008388 */ /* 0x000fe20000000800 */
[----:B------:R-:W-:Y:S01]  /*1960*/  BAR.SYNC.DEFER_BLOCKING 0x0 ;  /* 0x0000000000007b1d */ /* 0x000fe20000010000 */
[----:B------:R-:W-:-:S05]  /*1970*/  ISETP.GT.U32.AND P0, PT, R3, 0x3f, PT ;  /* 0x0000003f0300780c */ /* 0x000fca0003f04070 */
[----:B------:R-:W-:Y:S04]  /*1980*/  @!P1 LDS R4, [R0+0x200] ;  /* 0x0002000000049984 */ /* 0x000fe80000000800 */
[----:B------:R-:W0:Y:S02]  /*1990*/  @!P1 LDS R5, [R0] ;  /* 0x0000000000059984 */ /* 0x000e240000000800 */
[----:B0-----:R-:W-:-:S05]  /*19a0*/  @!P1 IADD3 R5, PT, PT, R4, R5, RZ ;  /* 0x0000000504059210 */ /* 0x001fca0007ffe0ff */
[----:B------:R-:W-:Y:S01]  /*19b0*/  @!P1 STS [R0], R5 ;  /* 0x0000000500009388 */ /* 0x000fe20000000800 */
[----:B------:R-:W-:Y:S01]  /*19c0*/  BAR.SYNC.DEFER_BLOCKING 0x0 ;  /* 0x0000000000007b1d */ /* 0x000fe20000010000 */
[----:B------:R-:W-:-:S05]  /*19d0*/  ISETP.GT.U32.AND P1, PT, R3, 0x1f, PT ;  /* 0x0000001f0300780c */ /* 0x000fca0003f24070 */
[----:B------:R-:W-:Y:S04]  /*19e0*/  @!P0 LDS R4, [R0+0x100] ;  /* 0x0001000000048984 */ /* 0x000fe80000000800 */
[----:B------:R-:W0:Y:S02]  /*19f0*/  @!P0 LDS R7, [R0] ;  /* 0x0000000000078984 */ /* 0x000e240000000800 */
[----:B0-----:R-:W-:-:S05]  /*1a00*/  @!P0 IMAD.IADD R7, R4, 0x1, R7 ;  /* 0x0000000104078824 */ /* 0x001fca00078e0207 */
        /* <DEDUP_REMOVED lines=26> */
[----:B------:R-:W-:-:S05]  /*1bb0*/  ISETP.NE.AND P0, PT, R3, RZ, PT ;  /* 0x000000ff0300720c */ /* 0x000fca0003f05270 */
[----:B------:R-:W-:Y:S04]  /*1bc0*/  @!P1 LDS R4, [R0+0x8] ;  /* 0x0000080000049984 */ /* 0x000fe80000000800 */
[----:B------:R-:W0:Y:S02]  /*1bd0*/  @!P1 LDS R5, [R0] ;  /* 0x0000000000059984 */ /* 0x000e240000000800 */
[----:B0-----:R-:W-:-:S05]  /*1be0*/  @!P1 IADD3 R5, PT, PT, R4, R5, RZ ;  /* 0x0000000504059210 */ /* 0x001fca0007ffe0ff */
[----:B------:R-:W-:Y:S01]  /*1bf0*/  @!P1 STS [R0], R5 ;  /* 0x0000000500009388 */ /* 0x000fe20000000800 */
[----:B------:R-:W-:Y:S06]  /*1c00*/  BAR.SYNC.DEFER_BLOCKING 0x0 ;  /* 0x0000000000007b1d */ /* 0x000fec0000010000 */
[----:B------:R-:W-:Y:S04]  /*1c10*/  @!P0 LDS R3, [UR4+0x4] ;  /* 0x00000404ff038984 */ /* 0x000fe80008000800 */
[----:B------:R-:W0:Y:S02]  /*1c20*/  @!P0 LDS R4, [R0] ;  /* 0x0000000000048984 */ /* 0x000e240000000800 */
[----:B0-----:R-:W-:-:S05]  /*1c30*/  @!P0 IMAD.IADD R3, R3, 0x1, R4 ;  /* 0x0000000103038824 */ /* 0x001fca00078e0204 */
[----:B------:R0:W-:Y:S01]  /*1c40*/  @!P0 STS [R0], R3 ;  /* 0x0000000300008388 */ /* 0x0001e20000000800 */
[----:B------:R-:W-:Y:S06]  /*1c50*/  BAR.SYNC.DEFER_BLOCKING 0x0 ;  /* 0x0000000000007b1d */ /* 0x000fec0000010000 */
[----:B------:R-:W-:Y:S05]  /*1c60*/  @P0 EXIT ;  /* 0x000000000000094d */ /* 0x000fea0003800000 */
[----:B------:R-:W2:Y:S01]  /*1c70*/  LDS R7, [UR4] ;  /* 0x00000004ff077984 */ /* 0x000ea20008000800 */
[----:B------:R-:W0:Y:S02]  /*1c80*/  LDC.64 R4, c[0x0][0x388] ;  /* 0x0000e200ff047b82 */ /* 0x000e240000000a00 */
[----:B0-----:R-:W-:-:S05]  /*1c90*/  IMAD.WIDE.U32 R2, R2, 0x4, R4 ;  /* 0x0000000402027825 */ /* 0x001fca00078e0004 */
[----:B--2---:R-:W-:Y:S01]  /*1ca0*/  STG.E desc[UR6][R2.64], R7 ;  /* 0x0000000702007986 */ /* 0x004fe2000c101906 */
[----:B------:R-:W-:Y:S05]  /*1cb0*/  EXIT ;  /* 0x000000000000794d */ /* 0x000fea0003800000 */
.L_x_19:
[----:B------:R-:W-:-:S00]  /*1cc0*/  BRA `(.L_x_19) ;  /* 0xfffffffc00fc7947 */ /* 0x000fc0000383ffff */
[----:B------:R-:W-:-:S00]  /*1cd0*/  NOP ;  /* 0x0000000000007918 */ /* 0x000fc00000000000 */
        /* <DEDUP_REMOVED lines=10> */
.L_x_23:


//--------------------- .text._Z6reducePiS_       --------------------------
	.section	.text._Z6reducePiS_,"ax",@progbits
	.align	128
        .global         _Z6reducePiS_
        .type           _Z6reducePiS_,@function
        .size           _Z6reducePiS_,(.L_x_24 - _Z6reducePiS_)
        .other          _Z6reducePiS_,@"STO_CUDA_ENTRY STV_DEFAULT"
_Z6reducePiS_:
.text._Z6reducePiS_:
[----:B------:R-:W-:Y:S01]  /*0000*/  LDC R1, c[0x0][0x37c] ;  /* 0x0000df00ff017b82 */ /* 0x000fe20000000800 */
[----:B------:R-:W0:Y:S07]  /*0010*/  S2R R6, SR_TID.X ;  /* 0x0000000000067919 */ /* 0x000e2e0000002100 */
[----:B------:R-:W1:Y:S01]  /*0020*/  LDC.64 R2, c[0x0][0x380] ;  /* 0x0000e000ff027b82 */ /* 0x000e620000000a00 */
[----:B------:R-:W0:Y:S01]  /*0030*/  LDCU UR8, c[0x0][0x360] ;  /* 0x00006c00ff0877ac */ /* 0x000e220008000800 */
[----:B------:R-:W0:Y:S01]  /*0040*/  S2R R7, SR_CTAID.X ;  /* 0x0000000000077919 */ /* 0x000e220000002500 */
[----:B------:R-:W2:Y:S01]  /*0050*/  LDCU.64 UR6, c[0x0][0x358] ;  /* 0x00006b00ff0677ac */ /* 0x000ea20008000a00 */
[----:B0-----:R-:W-:-:S04]  /*0060*/  IMAD R5, R7, UR8, R6 ;  /* 0x0000000807057c24 */ /* 0x001fc8000f8e0206 */
[----:B-1----:R-:W-:-:S06]  /*0070*/  IMAD.WIDE R2, R5, 0x4, R2 ;  /* 0x0000000405027825 */ /* 0x002fcc00078e0202 */
[----:B--2---:R-:W2:Y:S01]  /*0080*/  LDG.E R2, desc[UR6][R2.64] ;  /* 0x0000000602027981 */ /* 0x004ea2000c1e1900 */
[----:B------:R-:W0:Y:S01]  /*0090*/  S2UR UR5, SR_CgaCtaId ;  /* 0x00000000000579c3 */ /* 0x000e220000008800 */
[----:B------:R-:W-:Y:S01]  /*00a0*/  UMOV UR4, 0x400 ;  /* 0x0000040000047882 */ /* 0x000fe20000000000 */
[----:B------:R-:W-:Y:S02]  /*00b0*/  UISETP.GE.U32.AND UP0, UPT, UR8, 0x2, UPT ;  /* 0x000000020800788c */ /* 0x000fe4000bf06070 */
[----:B0-----:R-:W-:-:S06]  /*00c0*/  ULEA UR4, UR5, UR4, 0x18 ;  /* 0x0000000405047291 */ /* 0x001fcc000f8ec0ff */
[----:B------:R-:W-:-:S05]  /*00d0*/  LEA R5, R6, UR4, 0x2 ;  /* 0x0000000406057c11 */ /* 0x000fca000f8e10ff */
[----:B--2---:R0:W-:Y:S01]  /*00e0*/  STS [R5], R2 ;  /* 0x0000000205007388 */ /* 0x0041e20000000800 */
[----:B------:R-:W-:Y:S06]  /*00f0*/  BAR.SYNC.DEFER_BLOCKING 0x0 ;  /* 0x0000000000007b1d */ /* 0x000fec0000010000 */
[----:B------:R-:W-:Y:S05]  /*0100*/  BRA.U !UP0, `(.L_x_20) ;  /* 0x0000000108307547 */ /* 0x000fea000b800000 */
[----:B------:R-:W-:-:S07]  /*0110*/  IMAD.U32 R0, RZ, RZ, UR8 ;  /* 0x00000008ff007e24 */ /* 0x000fce000f8e00ff */
.L_x_21:
[----:B------:R-:W-:-:S04]  /*0120*/  SHF.R.U32.HI R8, RZ, 0x1, R0 ;  /* 0x00000001ff087819 */ /* 0x000fc80000011600 */
[----:B------:R-:W-:-:S13]  /*0130*/  ISETP.GE.U32.AND P0, PT, R6, R8, PT ;  /* 0x000000080600720c */ /* 0x000fda0003f06070 */
[----:B0-----:R-:W-:Y:S01]  /*0140*/  @!P0 IMAD R2, R8, 0x4, R5 ;  /* 0x0000000408028824 */ /* 0x001fe200078e0205 */
[----:B------:R-:W-:Y:S05]  /*0150*/  @!P0 LDS R3, [R5] ;  /* 0x0000000005038984 */ /* 0x000fea0000000800 */
[----:B------:R-:W0:Y:S02]  /*0160*/  @!P0 LDS R2, [R2] ;  /* 0x0000000002028984 */ /* 0x000e240000000800 */
[----:B0-----:R-:W-:-:S05]  /*0170*/  @!P0 IADD3 R4, PT, PT, R2, R3, RZ ;  /* 0x0000000302048210 */ /* 0x001fca0007ffe0ff */
[----:B------:R1:W-:Y:S01]  /*0180*/  @!P0 STS [R5], R4 ;  /* 0x0000000405008388 */ /* 0x0003e20000000800 */
[----:B------:R-:W-:Y:S01]  /*0190*/  BAR.SYNC.DEFER_BLOCKING 0x0 ;  /* 0x0000000000007b1d */ /* 0x000fe20000010000 */
[----:B------:R-:W-:Y:S02]  /*01a0*/  ISETP.GT.U32.AND P0, PT, R0, 0x3, PT ;  /* 0x000000030000780c */ /* 0x000fe40003f04070 */
[----:B------:R-:W-:-:S11]  /*01b0*/  MOV R0, R8 ;  /* 0x0000000800007202 */ /* 0x000fd60000000f00 */
[----:B-1----:R-:W-:Y:S05]  /*01c0*/  @P0 BRA `(.L_x_21) ;  /* 0xfffffffc00d40947 */ /* 0x002fea000383ffff */
.L_x_20:
[----:B------:R-:W1:Y:S01]  /*01d0*/  S2UR UR5, SR_CgaCtaId ;  /* 0x00000000000579c3 */ /* 0x000e620000008800 */
[----:B------:R-:W-:-:S07]  /*01e0*/  UMOV UR4, 0x400 ;  /* 0x0000040000047882 */ /* 0x000fce0000000000 */
[----:B0-----:R-:W0:Y:S01]  /*01f0*/  LDC.64 R2, c[0x0][0x388] ;  /* 0x0000e200ff027b82 */ /* 0x001e220000000a00 */
[----:B-1----:R-:W-:Y:S01]  /*0200*/  ULEA UR4, UR5, UR4, 0x18 ;  /* 0x0000000405047291 */ /* 0x002fe2000f8ec0ff */
[----:B0-----:R-:W-:-:S08]  /*0210*/  IMAD.WIDE.U32 R2, R7, 0x4, R2 ;  /* 0x0000000407027825 */ /* 0x001fd000078e0002 */
[----:B------:R-:W0:Y:S04]  /*0220*/  LDS R5, [UR4] ;  /* 0x00000004ff057984 */ /* 0x000e280008000800 */
[----:B0-----:R-:W-:Y:S01]  /*0230*/  STG.E desc[UR6][R2.64], R5 ;  /* 0x0000000502007986 */ /* 0x001fe2000c101906 */
[----:B------:R-:W-:Y:S05]  /*0240*/  EXIT ;  /* 0x000000000000794d */ /* 0x000fea0003800000 */
.L_x_22:
        /* <DEDUP_REMOVED lines=11> */
.L_x_24:


//--------------------- .nv.shared._Z19count_collisions_cuP4int3Pii --------------------------
	.section	.nv.shared._Z19count_collisions_cuP4int3Pii,"aw",@nobits
	.sectionflags	@""
	.align	16
	.zero		1024


//--------------------- .nv.shared.reserved.0     --------------------------
	.section	.nv.shared.reserved.0,"aw",@nobits
	.weak		__nv_reservedSMEM_offset_0_alias
	.size		__nv_reservedSMEM_offset_0_alias, 0, 64
	.other		__nv_reservedSMEM_offset_0_alias,@"STO_CUDA_RESERVED_SHARED STV_DEFAULT"
__nv_reservedSMEM_offset_0_alias:
	.zero		0
	.zero		64


//--------------------- .nv.shared._Z6reducePiS_  --------------------------
	.section	.nv.shared._Z6reducePiS_,"aw",@nobits
	.sectionflags	@""
	.align	16
	.zero		1024


//--------------------- .nv.constant0._Z19count_collisions_cuP4int3Pii --------------------------
	.section	.nv.constant0._Z19count_collisions_cuP4int3Pii,"a",@progbits
	.sectionflags	@""
	.align	4
.nv.constant0._Z19count_collisions_cuP4int3Pii:
	.zero		916


//--------------------- .nv.constant0._Z6reducePiS_ --------------------------
	.section	.nv.constant0._Z6reducePiS_,"a",@progbits
	.sectionflags	@""
	.align	4
.nv.constant0._Z6reducePiS_:
	.zero		912


//--------------------- SYMBOLS --------------------------

	.type		.nv.reservedSmem.offset0,@object
	.size		.nv.reservedSmem.offset0,0x4
	.type		.nv.reservedSmem.cap,@object
	.size		.nv.reservedSmem.cap,0x4
